// auto-generated by cutlass_sweep.gemm — config: {"arch": "sm_100", "cluster_m": 2, "cluster_n": 1, "dtype": "tf32", "stages": 0, "tile_k": 128, "tile_m": 256, "tile_n": 128}
#include "cutlass/cutlass.h"
#include "cutlass/gemm/collective/collective_builder.hpp"
#include "cutlass/gemm/device/gemm_universal_adapter.h"
#include "cutlass/gemm/kernel/gemm_universal.hpp"
#include "cutlass/epilogue/collective/collective_builder.hpp"

using ElemA = cutlass::tfloat32_t;
using ElemB = cutlass::tfloat32_t;
using ElemCD = cutlass::tfloat32_t;
using Acc  = float;
using TileShape    = cute::Shape<cute::_256, cute::_128, cute::_128>;
using ClusterShape = cute::Shape<cute::_2, cute::_1, cute::_1>;

using CollectiveEpilogue = typename cutlass::epilogue::collective::CollectiveBuilder<
    cutlass::arch::Sm100, cutlass::arch::OpClassTensorOp,
    TileShape, ClusterShape,
    cutlass::epilogue::collective::EpilogueTileAuto,
    Acc, Acc,
    ElemCD, cutlass::layout::RowMajor, 128 / cutlass::sizeof_bits<ElemCD>::value,
    ElemCD, cutlass::layout::RowMajor, 128 / cutlass::sizeof_bits<ElemCD>::value,
    cutlass::epilogue::collective::EpilogueScheduleAuto
  >::CollectiveOp;

using CollectiveMainloop = typename cutlass::gemm::collective::CollectiveBuilder<
    cutlass::arch::Sm100, cutlass::arch::OpClassTensorOp,
    ElemA, cutlass::layout::RowMajor, 128 / cutlass::sizeof_bits<ElemA>::value,
    ElemB, cutlass::layout::ColumnMajor, 128 / cutlass::sizeof_bits<ElemB>::value,
    Acc,
    TileShape, ClusterShape,
    cutlass::gemm::collective::StageCountAutoCarveout<static_cast<int>(sizeof(typename CollectiveEpilogue::SharedStorage))>,
    cutlass::gemm::collective::KernelScheduleAuto
  >::CollectiveOp;

using GemmKernel = cutlass::gemm::kernel::GemmUniversal<
    cute::Shape<int,int,int,int>,
    CollectiveMainloop,
    CollectiveEpilogue
>;
using Gemm = cutlass::gemm::device::GemmUniversalAdapter<GemmKernel>;

// Force the device kernel symbol into the cubin without needing a host main.
auto* _anchor = &cutlass::device_kernel<GemmKernel>;


// ===== COMPILED SASS (sm_100a) =====

	.target	sm_100a

	.elftype	@"ET_EXEC"


//--------------------- .note.nv.tkinfo           --------------------------
	.section	.note.nv.tkinfo,"",@"SHT_NOTE"
	.sectionflags	@"SHF_NOTE_NV_TKINFO"
	.tkinfo
        /*0018*/ 	.word	0x00000002
        /*0030*/ 	.string	""
        /*0030*/ 	.string	"ptxas"
        /*0030*/ 	.string	"Cuda compilation tools, release 13.0, V13.0.88"
        /*0030*/ 	.string	"Build cuda_13.0.r13.0/compiler.36424714_0"
        /*0030*/ 	.string	"-arch sm_100a -m 64 "



//--------------------- .note.nv.cuinfo           --------------------------
	.section	.note.nv.cuinfo,"",@"SHT_NOTE"
	.sectionflags	@"SHF_NOTE_NV_CUINFO"
        /*0018*/ 	.short	0x0002
        /*001a*/ 	.short	0x0064
        /*001c*/ 	.short	0x0082
	.zero		2


//--------------------- .nv.info                  --------------------------
	.section	.nv.info,"",@"SHT_CUDA_INFO"
	.align	4


	//----- nvinfo : EIATTR_REGCOUNT
	.align		4
        /*0000*/ 	.byte	0x04, 0x2f
        /*0002*/ 	.short	(.L_19 - .L_18)
	.align		4
.L_18:
        /*0004*/ 	.word	index@(_ZN7cutlass13device_kernelINS_4gemm6kernel13GemmUniversalIN4cute5tupleIJiiiiEEENS1_10collective13CollectiveMmaINS1_35MainloopSm100TmaUmmaWarpSpecializedILi2ELi2ELi4ENS5_IJNS4_1CILi2EEENSA_ILi1EEESC_EEEEENS5_IJNSA_ILi256EEENSA_ILi128EEESG_EEENS_10tfloat32_tENS5_IJlSC_lEEESI_SJ_NS4_8TiledMMAINS4_8MMA_AtomIJNS4_23SM100_MMA_TF32_2x1SM_SSISI_SI_fLi256ELi128ELNS4_4UMMA5MajorE0ELSO_0ELNSN_7ScaleInE0ELSP_0EEEEEENS4_6LayoutINS5_IJSC_SC_SC_EEENS5_IJNSA_ILi0EEESU_SU_EEEEENS5_IJNS4_10UnderscoreESX_SX_EEEEENS4_18SM100_TMA_2SM_LOADENS4_14ComposedLayoutINS4_7SwizzleILi3ELi4ELi3EEENS4_18smem_ptr_flag_bitsILi32EEENSS_INS5_IJNSA_ILi8EEENSA_ILi32EEEEEENS5_IJS17_SC_EEEEEEEvNS4_8identityES10_S1B_vS1C_EENS_8epilogue10collective18CollectiveEpilogueINS1E_23Sm100TmaWarpSpecializedILi4ELi2ELi16ELb1ELb0EEEJNS5_IJSG_SG_SG_EEENS5_IJNSS_ISG_SC_EENSS_INSA_ILi16EEESC_EEEEESI_SJ_SI_SJ_NS1E_6fusion15FusionCallbacksIS1I_NS1O_17LinearCombinationISI_fSI_fLNS_15FloatRoundStyleE2EEES1J_S1N_JEEENS4_5SM1004TMEM4LOAD26SM100_TMEM_LOAD_32dp32b16xENS4_13SM90_TMA_LOADENS11_INS12_ILi2ELi4ELi3EEES15_NSS_INS5_IJS16_S1L_EEENS5_IJS1L_SC_EEEEEEENS4_39AutoVectorizingCopyWithAssumedAlignmentILi128EEENS4_14SM90_TMA_STOREES23_S25_S25_EEEvvEEEEvNT_6ParamsE)
        /*0008*/ 	.word	0x00000060


	//----- nvinfo : EIATTR_FRAME_SIZE
	.align		4
.L_19:
        /*000c*/ 	.byte	0x04, 0x11
        /*000e*/ 	.short	(.L_21 - .L_20)
	.align		4
.L_20:
        /*0010*/ 	.word	index@($__internal_2_$__cuda_sm10x_tcgen05_guardrail_trap_unallocated_columns_being_dealloced)
        /*0014*/ 	.word	0x00000000


	//----- nvinfo : EIATTR_FRAME_SIZE
	.align		4
.L_21:
        /*0018*/ 	.byte	0x04, 0x11
        /*001a*/ 	.short	(.L_23 - .L_22)
	.align		4
.L_22:
        /*001c*/ 	.word	index@($__internal_1_$__cuda_sm10x_tcgen05_guardrail_trap_phase_invalid_during_alloc)
        /*0020*/ 	.word	0x00000000


	//----- nvinfo : EIATTR_FRAME_SIZE
	.align		4
.L_23:
        /*0024*/ 	.byte	0x04, 0x11
        /*0026*/ 	.short	(.L_25 - .L_24)
	.align		4
.L_24:
        /*0028*/ 	.word	index@($__internal_0_$__cuda_sm10x_tcgen05_guardrail_trap_col_being_dealloced_not_returned_by_alloc)
        /*002c*/ 	.word	0x00000000


	//----- nvinfo : EIATTR_FRAME_SIZE
	.align		4
.L_25:
        /*0030*/ 	.byte	0x04, 0x11
        /*0032*/ 	.short	(.L_27 - .L_26)
	.align		4
.L_26:
        /*0034*/ 	.word	index@(_ZN7cutlass13device_kernelINS_4gemm6kernel13GemmUniversalIN4cute5tupleIJiiiiEEENS1_10collective13CollectiveMmaINS1_35MainloopSm100TmaUmmaWarpSpecializedILi2ELi2ELi4ENS5_IJNS4_1CILi2EEENSA_ILi1EEESC_EEEEENS5_IJNSA_ILi256EEENSA_ILi128EEESG_EEENS_10tfloat32_tENS5_IJlSC_lEEESI_SJ_NS4_8TiledMMAINS4_8MMA_AtomIJNS4_23SM100_MMA_TF32_2x1SM_SSISI_SI_fLi256ELi128ELNS4_4UMMA5MajorE0ELSO_0ELNSN_7ScaleInE0ELSP_0EEEEEENS4_6LayoutINS5_IJSC_SC_SC_EEENS5_IJNSA_ILi0EEESU_SU_EEEEENS5_IJNS4_10UnderscoreESX_SX_EEEEENS4_18SM100_TMA_2SM_LOADENS4_14ComposedLayoutINS4_7SwizzleILi3ELi4ELi3EEENS4_18smem_ptr_flag_bitsILi32EEENSS_INS5_IJNSA_ILi8EEENSA_ILi32EEEEEENS5_IJS17_SC_EEEEEEEvNS4_8identityES10_S1B_vS1C_EENS_8epilogue10collective18CollectiveEpilogueINS1E_23Sm100TmaWarpSpecializedILi4ELi2ELi16ELb1ELb0EEEJNS5_IJSG_SG_SG_EEENS5_IJNSS_ISG_SC_EENSS_INSA_ILi16EEESC_EEEEESI_SJ_SI_SJ_NS1E_6fusion15FusionCallbacksIS1I_NS1O_17LinearCombinationISI_fSI_fLNS_15FloatRoundStyleE2EEES1J_S1N_JEEENS4_5SM1004TMEM4LOAD26SM100_TMEM_LOAD_32dp32b16xENS4_13SM90_TMA_LOADENS11_INS12_ILi2ELi4ELi3EEES15_NSS_INS5_IJS16_S1L_EEENS5_IJS1L_SC_EEEEEEENS4_39AutoVectorizingCopyWithAssumedAlignmentILi128EEENS4_14SM90_TMA_STOREES23_S25_S25_EEEvvEEEEvNT_6ParamsE)
        /*0038*/ 	.word	0x00000000


	//----- nvinfo : EIATTR_MIN_STACK_SIZE
	.align		4
.L_27:
        /*003c*/ 	.byte	0x04, 0x12
        /*003e*/ 	.short	(.L_29 - .L_28)
	.align		4
.L_28:
        /*0040*/ 	.word	index@(_ZN7cutlass13device_kernelINS_4gemm6kernel13GemmUniversalIN4cute5tupleIJiiiiEEENS1_10collective13CollectiveMmaINS1_35MainloopSm100TmaUmmaWarpSpecializedILi2ELi2ELi4ENS5_IJNS4_1CILi2EEENSA_ILi1EEESC_EEEEENS5_IJNSA_ILi256EEENSA_ILi128EEESG_EEENS_10tfloat32_tENS5_IJlSC_lEEESI_SJ_NS4_8TiledMMAINS4_8MMA_AtomIJNS4_23SM100_MMA_TF32_2x1SM_SSISI_SI_fLi256ELi128ELNS4_4UMMA5MajorE0ELSO_0ELNSN_7ScaleInE0ELSP_0EEEEEENS4_6LayoutINS5_IJSC_SC_SC_EEENS5_IJNSA_ILi0EEESU_SU_EEEEENS5_IJNS4_10UnderscoreESX_SX_EEEEENS4_18SM100_TMA_2SM_LOADENS4_14ComposedLayoutINS4_7SwizzleILi3ELi4ELi3EEENS4_18smem_ptr_flag_bitsILi32EEENSS_INS5_IJNSA_ILi8EEENSA_ILi32EEEEEENS5_IJS17_SC_EEEEEEEvNS4_8identityES10_S1B_vS1C_EENS_8epilogue10collective18CollectiveEpilogueINS1E_23Sm100TmaWarpSpecializedILi4ELi2ELi16ELb1ELb0EEEJNS5_IJSG_SG_SG_EEENS5_IJNSS_ISG_SC_EENSS_INSA_ILi16EEESC_EEEEESI_SJ_SI_SJ_NS1E_6fusion15FusionCallbacksIS1I_NS1O_17LinearCombinationISI_fSI_fLNS_15FloatRoundStyleE2EEES1J_S1N_JEEENS4_5SM1004TMEM4LOAD26SM100_TMEM_LOAD_32dp32b16xENS4_13SM90_TMA_LOADENS11_INS12_ILi2ELi4ELi3EEES15_NSS_INS5_IJS16_S1L_EEENS5_IJS1L_SC_EEEEEEENS4_39AutoVectorizingCopyWithAssumedAlignmentILi128EEENS4_14SM90_TMA_STOREES23_S25_S25_EEEvvEEEEvNT_6ParamsE)
        /*0044*/ 	.word	0x00000000
.L_29:


//--------------------- .nv.compat                --------------------------
	.section	.nv.compat,"",@"SHT_CUDA_COMPAT_INFO"
	.align	4
        /*0000*/ 	.byte	0x02, 0x09, 0x01, 0x00, 0x02, 0x02, 0x02, 0x00, 0x02, 0x05, 0x05, 0x00, 0x03, 0x07, 0x01, 0x01
        /*0010*/ 	.byte	0x02, 0x03, 0x01, 0x00, 0x02, 0x06, 0x01, 0x00, 0x04, 0x0b, 0x08, 0x00, 0x09, 0x00, 0x00, 0x00
        /*0020*/ 	.byte	0x00, 0x00, 0x00, 0x00


//--------------------- .nv.info._ZN7cutlass13device_kernelINS_4gemm6kernel13GemmUniversalIN4cute5tupleIJiiiiEEENS1_10collective13CollectiveMmaINS1_35MainloopSm100TmaUmmaWarpSpecializedILi2ELi2ELi4ENS5_IJNS4_1CILi2EEENSA_ILi1EEESC_EEEEENS5_IJNSA_ILi256EEENSA_ILi128EEESG_EEENS_10tfloat32_tENS5_IJlSC_lEEESI_SJ_NS4_8TiledMMAINS4_8MMA_AtomIJNS4_23SM100_MMA_TF32_2x1SM_SSISI_SI_fLi256ELi128ELNS4_4UMMA5MajorE0ELSO_0ELNSN_7ScaleInE0ELSP_0EEEEEENS4_6LayoutINS5_IJSC_SC_SC_EEENS5_IJNSA_ILi0EEESU_SU_EEEEENS5_IJNS4_10UnderscoreESX_SX_EEEEENS4_18SM100_TMA_2SM_LOADENS4_14ComposedLayoutINS4_7SwizzleILi3ELi4ELi3EEENS4_18smem_ptr_flag_bitsILi32EEENSS_INS5_IJNSA_ILi8EEENSA_ILi32EEEEEENS5_IJS17_SC_EEEEEEEvNS4_8identityES10_S1B_vS1C_EENS_8epilogue10collective18CollectiveEpilogueINS1E_23Sm100TmaWarpSpecializedILi4ELi2ELi16ELb1ELb0EEEJNS5_IJSG_SG_SG_EEENS5_IJNSS_ISG_SC_EENSS_INSA_ILi16EEESC_EEEEESI_SJ_SI_SJ_NS1E_6fusion15FusionCallbacksIS1I_NS1O_17LinearCombinationISI_fSI_fLNS_15FloatRoundStyleE2EEES1J_S1N_JEEENS4_5SM1004TMEM4LOAD26SM100_TMEM_LOAD_32dp32b16xENS4_13SM90_TMA_LOADENS11_INS12_ILi2ELi4ELi3EEES15_NSS_INS5_IJS16_S1L_EEENS5_IJS1L_SC_EEEEEEENS4_39AutoVectorizingCopyWithAssumedAlignmentILi128EEENS4_14SM90_TMA_STOREES23_S25_S25_EEEvvEEEEvNT_6ParamsE --------------------------
	.section	.nv.info._ZN7cutlass13device_kernelINS_4gemm6kernel13GemmUniversalIN4cute5tupleIJiiiiEEENS1_10collective13CollectiveMmaINS1_35MainloopSm100TmaUmmaWarpSpecializedILi2ELi2ELi4ENS5_IJNS4_1CILi2EEENSA_ILi1EEESC_EEEEENS5_IJNSA_ILi256EEENSA_ILi128EEESG_EEENS_10tfloat32_tENS5_IJlSC_lEEESI_SJ_NS4_8TiledMMAINS4_8MMA_AtomIJNS4_23SM100_MMA_TF32_2x1SM_SSISI_SI_fLi256ELi128ELNS4_4UMMA5MajorE0ELSO_0ELNSN_7ScaleInE0ELSP_0EEEEEENS4_6LayoutINS5_IJSC_SC_SC_EEENS5_IJNSA_ILi0EEESU_SU_EEEEENS5_IJNS4_10UnderscoreESX_SX_EEEEENS4_18SM100_TMA_2SM_LOADENS4_14ComposedLayoutINS4_7SwizzleILi3ELi4ELi3EEENS4_18smem_ptr_flag_bitsILi32EEENSS_INS5_IJNSA_ILi8EEENSA_ILi32EEEEEENS5_IJS17_SC_EEEEEEEvNS4_8identityES10_S1B_vS1C_EENS_8epilogue10collective18CollectiveEpilogueINS1E_23Sm100TmaWarpSpecializedILi4ELi2ELi16ELb1ELb0EEEJNS5_IJSG_SG_SG_EEENS5_IJNSS_ISG_SC_EENSS_INSA_ILi16EEESC_EEEEESI_SJ_SI_SJ_NS1E_6fusion15FusionCallbacksIS1I_NS1O_17LinearCombinationISI_fSI_fLNS_15FloatRoundStyleE2EEES1J_S1N_JEEENS4_5SM1004TMEM4LOAD26SM100_TMEM_LOAD_32dp32b16xENS4_13SM90_TMA_LOADENS11_INS12_ILi2ELi4ELi3EEES15_NSS_INS5_IJS16_S1L_EEENS5_IJS1L_SC_EEEEEEENS4_39AutoVectorizingCopyWithAssumedAlignmentILi128EEENS4_14SM90_TMA_STOREES23_S25_S25_EEEvvEEEEvNT_6ParamsE,"",@"SHT_CUDA_INFO"
	.sectionflags	@""
	.align	4


	//----- nvinfo : EIATTR_CUDA_API_VERSION
	.align		4
        /*0000*/ 	.byte	0x04, 0x37
        /*0002*/ 	.short	(.L_31 - .L_30)
.L_30:
        /*0004*/ 	.word	0x00000082


	//----- nvinfo : EIATTR_KPARAM_INFO
	.align		4
.L_31:
        /*0008*/ 	.byte	0x04, 0x17
        /*000a*/ 	.short	(.L_33 - .L_32)
.L_32:
        /*000c*/ 	.word	0x00000000
        /*0010*/ 	.short	0x0000
        /*0012*/ 	.short	0x0000
        /*0014*/ 	.byte	0x00, 0xf0, 0x01, 0x20


	//----- nvinfo : EIATTR_AT_ENTRY_FRAGMENTS
	.align		4
.L_33:
        /*0018*/ 	.byte	0x04, 0x4f
        /*001a*/ 	.short	(.L_35 - .L_34)


	//   ....[0]....
.L_34:
        /*001c*/ 	.word	0x00000007


	//----- nvinfo : EIATTR_RESERVED_SMEM_USED
	.align		4
.L_35:
        /*0020*/ 	.byte	0x01, 0x41
	.zero		2


	//----- nvinfo : EIATTR_SPARSE_MMA_MASK
	.align		4
        /*0024*/ 	.byte	0x03, 0x50
        /*0026*/ 	.short	0x0000


	//----- nvinfo : EIATTR_TCGEN05_2CTA_USED
	.align		4
        /*0028*/ 	.byte	0x01, 0x52
	.zero		2


	//----- nvinfo : EIATTR_MAXREG_COUNT
	.align		4
        /*002c*/ 	.byte	0x03, 0x1b
        /*002e*/ 	.short	0x00ff


	//----- nvinfo : EIATTR_NUM_BARRIERS
	.align		4
        /*0030*/ 	.byte	0x02, 0x4c
        /*0032*/ 	.byte	0x07
	.zero		1


	//----- nvinfo : EIATTR_EXTERNS
	.align		4
        /*0034*/ 	.byte	0x04, 0x0f
        /*0036*/ 	.short	(.L_37 - .L_36)


	//   ....[0]....
	.align		4
.L_36:
        /*0038*/ 	.word	index@(__assertfail)


	//----- nvinfo : EIATTR_MERCURY_ISA_VERSION
	.align		4
.L_37:
        /*003c*/ 	.byte	0x03, 0x5f
        /*003e*/ 	.short	0x0101


	//----- nvinfo : EIATTR_INT_WARP_WIDE_INSTR_OFFSETS
	.align		4
        /*0040*/ 	.byte	0x04, 0x31
        /*0042*/ 	.short	(.L_39 - .L_38)


	//   ....[0]....
.L_38:
        /*0044*/ 	.word	0x00000d00


	//   ....[1]....
        /*0048*/ 	.word	0x00000da0


	//   ....[2]....
        /*004c*/ 	.word	0x000025b0


	//   ....[3]....
        /*0050*/ 	.word	0x00004950


	//   ....[4]....
        /*0054*/ 	.word	0x00004970


	//   ....[5]....
        /*0058*/ 	.word	0x000049a0


	//   ....[6]....
        /*005c*/ 	.word	0x000052d0


	//   ....[7]....
        /*0060*/ 	.word	0x00005340


	//   ....[8]....
        /*0064*/ 	.word	0x00005430


	//   ....[9]....
        /*0068*/ 	.word	0x000054b0


	//   ....[10]....
        /*006c*/ 	.word	0x000055b0


	//   ....[11]....
        /*0070*/ 	.word	0x00005630


	//   ....[12]....
        /*0074*/ 	.word	0x00005730


	//   ....[13]....
        /*0078*/ 	.word	0x000057c0


	//   ....[14]....
        /*007c*/ 	.word	0x000058c0


	//   ....[15]....
        /*0080*/ 	.word	0x00005940


	//   ....[16]....
        /*0084*/ 	.word	0x00005a40


	//   ....[17]....
        /*0088*/ 	.word	0x00005ac0


	//   ....[18]....
        /*008c*/ 	.word	0x00005bd0


	//   ....[19]....
        /*0090*/ 	.word	0x00005c60


	//   ....[20]....
        /*0094*/ 	.word	0x00005e40


	//   ....[21]....
        /*0098*/ 	.word	0x00005ee0


	//----- nvinfo : EIATTR_COOP_GROUP_MASK_REGIDS
	.align		4
.L_39:
        /*009c*/ 	.byte	0x04, 0x29
        /*009e*/ 	.short	(.L_41 - .L_40)


	//   ....[0]....
.L_40:
        /*00a0*/ 	.word	0xffffffff


	//   ....[1]....
        /*00a4*/ 	.word	0xffffffff


	//   ....[2]....
        /*00a8*/ 	.word	0xffffffff


	//   ....[3]....
        /*00ac*/ 	.word	0xffffffff


	//   ....[4]....
        /*00b0*/ 	.word	0xffffffff


	//   ....[5]....
        /*00b4*/ 	.word	0xffffffff


	//   ....[6]....
        /*00b8*/ 	.word	0xffffffff


	//   ....[7]....
        /*00bc*/ 	.word	0xffffffff


	//   ....[8]....
        /*00c0*/ 	.word	0xffffffff


	//   ....[9]....
        /*00c4*/ 	.word	0xffffffff


	//   ....[10]....
        /*00c8*/ 	.word	0xffffffff


	//   ....[11]....
        /*00cc*/ 	.word	0xffffffff


	//   ....[12]....
        /*00d0*/ 	.word	0xffffffff


	//   ....[13]....
        /*00d4*/ 	.word	0xffffffff


	//----- nvinfo : EIATTR_COOP_GROUP_INSTR_OFFSETS
	.align		4
.L_41:
        /*00d8*/ 	.byte	0x04, 0x28
        /*00da*/ 	.short	(.L_43 - .L_42)


	//   ....[0]....
.L_42:
        /*00dc*/ 	.word	0x000000e0


	//   ....[1]....
        /*00e0*/ 	.word	0x00000520


	//   ....[2]....
        /*00e4*/ 	.word	0x00000670


	//   ....[3]....
        /*00e8*/ 	.word	0x00000800


	//   ....[4]....
        /*00ec*/ 	.word	0x000008f0


	//   ....[5]....
        /*00f0*/ 	.word	0x00000a50


	//   ....[6]....
        /*00f4*/ 	.word	0x00000be0


	//   ....[7]....
        /*00f8*/ 	.word	0x00000e20


	//   ....[8]....
        /*00fc*/ 	.word	0x00002490


	//   ....[9]....
        /*0100*/ 	.word	0x00003150


	//   ....[10]....
        /*0104*/ 	.word	0x00003660


	//   ....[11]....
        /*0108*/ 	.word	0x00003910


	//   ....[12]....
        /*010c*/ 	.word	0x00004840


	//   ....[13]....
        /*0110*/ 	.word	0x00004a60


	//----- nvinfo : EIATTR_VRC_CTA_INIT_COUNT
	.align		4
.L_43:
        /*0114*/ 	.byte	0x02, 0x4a
        /*0116*/ 	.byte	0x80
	.zero		1


	//----- nvinfo : EIATTR_SYSCALL_OFFSETS
	.align		4
        /*0118*/ 	.byte	0x04, 0x46
        /*011a*/ 	.short	(.L_45 - .L_44)


	//   ....[0]....
.L_44:
        /*011c*/ 	.word	0x00006a00


	//   ....[1]....
        /*0120*/ 	.word	0x00006af0


	//   ....[2]....
        /*0124*/ 	.word	0x00007250


	//   ....[3]....
        /*0128*/ 	.word	0x00007bd0


	//   ....[4]....
        /*012c*/ 	.word	0x00008520


	//   ....[5]....
        /*0130*/ 	.word	0x00008ec0


	//   ....[6]....
        /*0134*/ 	.word	0x00009860


	//   ....[7]....
        /*0138*/ 	.word	0x0000a230


	//   ....[8]....
        /*013c*/ 	.word	0x0000abd0


	//   ....[9]....
        /*0140*/ 	.word	0x0000b520


	//----- nvinfo : EIATTR_MBARRIER_INSTR_OFFSETS
	.align		4
.L_45:
        /*0144*/ 	.byte	0x04, 0x39
        /*0146*/ 	.short	(.L_47 - .L_46)


	//   ....[0]....
.L_46:
        /*0148*/ 	.word	0x00000620
        /*014c*/ 	.word	0x000000ff
        /*0150*/ 	.word	0x00000000
        /*0154*/ 	.short	0x0100
        /*0156*/ 	.byte	0x04
	.zero		1


	//   ....[1]....
        /*0158*/ 	.word	0x00000630
        /*015c*/ 	.word	0x000000ff
        /*0160*/ 	.word	0x00000010
        /*0164*/ 	.short	0x0100
        /*0166*/ 	.byte	0x04
	.zero		1


	//   ....[2]....
        /*0168*/ 	.word	0x00000640
        /*016c*/ 	.word	0x000000ff
        /*0170*/ 	.word	0x00000008
        /*0174*/ 	.short	0x0100
        /*0176*/ 	.byte	0x04
	.zero		1


	//   ....[3]....
        /*0178*/ 	.word	0x00000650
        /*017c*/ 	.word	0x000000ff
        /*0180*/ 	.word	0x00000018
        /*0184*/ 	.short	0x0100
        /*0186*/ 	.byte	0x04
	.zero		1


	//   ....[4]....
        /*0188*/ 	.word	0x00000770
        /*018c*/ 	.word	0x000000ff
        /*0190*/ 	.word	0x00000020
        /*0194*/ 	.short	0x0100
        /*0196*/ 	.byte	0x04
	.zero		1


	//   ....[5]....
        /*0198*/ 	.word	0x00000780
        /*019c*/ 	.word	0x000000ff
        /*01a0*/ 	.word	0x00000040
        /*01a4*/ 	.short	0x0100
        /*01a6*/ 	.byte	0x04
	.zero		1


	//   ....[6]....
        /*01a8*/ 	.word	0x00000790
        /*01ac*/ 	.word	0x000000ff
        /*01b0*/ 	.word	0x00000028
        /*01b4*/ 	.short	0x0100
        /*01b6*/ 	.byte	0x04
	.zero		1


	//   ....[7]....
        /*01b8*/ 	.word	0x000007a0
        /*01bc*/ 	.word	0x000000ff
        /*01c0*/ 	.word	0x00000048
        /*01c4*/ 	.short	0x0100
        /*01c6*/ 	.byte	0x04
	.zero		1


	//   ....[8]....
        /*01c8*/ 	.word	0x000007b0
        /*01cc*/ 	.word	0x000000ff
        /*01d0*/ 	.word	0x00000030
        /*01d4*/ 	.short	0x0100
        /*01d6*/ 	.byte	0x04
	.zero		1


	//   ....[9]....
        /*01d8*/ 	.word	0x000007c0
        /*01dc*/ 	.word	0x000000ff
        /*01e0*/ 	.word	0x00000050
        /*01e4*/ 	.short	0x0100
        /*01e6*/ 	.byte	0x04
	.zero		1


	//   ....[10]....
        /*01e8*/ 	.word	0x000007d0
        /*01ec*/ 	.word	0x000000ff
        /*01f0*/ 	.word	0x00000038
        /*01f4*/ 	.short	0x0100
        /*01f6*/ 	.byte	0x04
	.zero		1


	//   ....[11]....
        /*01f8*/ 	.word	0x000007e0
        /*01fc*/ 	.word	0x000000ff
        /*0200*/ 	.word	0x00000058
        /*0204*/ 	.short	0x0100
        /*0206*/ 	.byte	0x04
	.zero		1


	//   ....[12]....
        /*0208*/ 	.word	0x000008c0
        /*020c*/ 	.word	0x000000ff
        /*0210*/ 	.word	0x00000060
        /*0214*/ 	.short	0x0100
        /*0216*/ 	.byte	0x06
	.zero		1


	//   ....[13]....
        /*0218*/ 	.word	0x000008d0
        /*021c*/ 	.word	0x000000ff
        /*0220*/ 	.word	0x00000068
        /*0224*/ 	.short	0x0100
        /*0226*/ 	.byte	0x06
	.zero		1


	//   ....[14]....
        /*0228*/ 	.word	0x00000a00
        /*022c*/ 	.word	0x000000ff
        /*0230*/ 	.word	0x00000070
        /*0234*/ 	.short	0x0100
        /*0236*/ 	.byte	0x06
	.zero		1


	//   ....[15]....
        /*0238*/ 	.word	0x00000a10
        /*023c*/ 	.word	0x000000ff
        /*0240*/ 	.word	0x00000080
        /*0244*/ 	.short	0x0100
        /*0246*/ 	.byte	0x06
	.zero		1


	//   ....[16]....
        /*0248*/ 	.word	0x00000a20
        /*024c*/ 	.word	0x000000ff
        /*0250*/ 	.word	0x00000078
        /*0254*/ 	.short	0x0100
        /*0256*/ 	.byte	0x06
	.zero		1


	//   ....[17]....
        /*0258*/ 	.word	0x00000a30
        /*025c*/ 	.word	0x000000ff
        /*0260*/ 	.word	0x00000088
        /*0264*/ 	.short	0x0100
        /*0266*/ 	.byte	0x06
	.zero		1


	//   ....[18]....
        /*0268*/ 	.word	0x00000b50
        /*026c*/ 	.word	0x000000ff
        /*0270*/ 	.word	0x00000090
        /*0274*/ 	.short	0x0100
        /*0276*/ 	.byte	0x04
	.zero		1


	//   ....[19]....
        /*0278*/ 	.word	0x00000b60
        /*027c*/ 	.word	0x000000ff
        /*0280*/ 	.word	0x000000b0
        /*0284*/ 	.short	0x0100
        /*0286*/ 	.byte	0x04
	.zero		1


	//   ....[20]....
        /*0288*/ 	.word	0x00000b70
        /*028c*/ 	.word	0x000000ff
        /*0290*/ 	.word	0x00000098
        /*0294*/ 	.short	0x0100
        /*0296*/ 	.byte	0x04
	.zero		1


	//   ....[21]....
        /*0298*/ 	.word	0x00000b80
        /*029c*/ 	.word	0x000000ff
        /*02a0*/ 	.word	0x000000b8
        /*02a4*/ 	.short	0x0100
        /*02a6*/ 	.byte	0x04
	.zero		1


	//   ....[22]....
        /*02a8*/ 	.word	0x00000b90
        /*02ac*/ 	.word	0x000000ff
        /*02b0*/ 	.word	0x000000a0
        /*02b4*/ 	.short	0x0100
        /*02b6*/ 	.byte	0x04
	.zero		1


	//   ....[23]....
        /*02b8*/ 	.word	0x00000ba0
        /*02bc*/ 	.word	0x000000ff
        /*02c0*/ 	.word	0x000000c0
        /*02c4*/ 	.short	0x0100
        /*02c6*/ 	.byte	0x04
	.zero		1


	//   ....[24]....
        /*02c8*/ 	.word	0x00000bb0
        /*02cc*/ 	.word	0x000000ff
        /*02d0*/ 	.word	0x000000a8
        /*02d4*/ 	.short	0x0100
        /*02d6*/ 	.byte	0x04
	.zero		1


	//   ....[25]....
        /*02d8*/ 	.word	0x00000bc0
        /*02dc*/ 	.word	0x000000ff
        /*02e0*/ 	.word	0x000000c8
        /*02e4*/ 	.short	0x0100
        /*02e6*/ 	.byte	0x04
	.zero		1


	//   ....[26]....
        /*02e8*/ 	.word	0x00000cb0
        /*02ec*/ 	.word	0x000000ff
        /*02f0*/ 	.word	0x000000d0
        /*02f4*/ 	.short	0x0100
        /*02f6*/ 	.byte	0x04
	.zero		1


	//   ....[27]....
        /*02f8*/ 	.word	0x00000cc0
        /*02fc*/ 	.word	0x000000ff
        /*0300*/ 	.word	0x000000e0
        /*0304*/ 	.short	0x0100
        /*0306*/ 	.byte	0x04
	.zero		1


	//   ....[28]....
        /*0308*/ 	.word	0x00000cd0
        /*030c*/ 	.word	0x000000ff
        /*0310*/ 	.word	0x000000d8
        /*0314*/ 	.short	0x0100
        /*0316*/ 	.byte	0x04
	.zero		1


	//   ....[29]....
        /*0318*/ 	.word	0x00000ce0
        /*031c*/ 	.word	0x000000ff
        /*0320*/ 	.word	0x000000e8
        /*0324*/ 	.short	0x0100
        /*0326*/ 	.byte	0x04
	.zero		1


	//   ....[30]....
        /*0328*/ 	.word	0x00000dd0
        /*032c*/ 	.word	0x000000ff
        /*0330*/ 	.word	0x000000f0
        /*0334*/ 	.short	0x0100
        /*0336*/ 	.byte	0x06
	.zero		1


	//   ....[31]....
        /*0338*/ 	.word	0x000017f0
        /*033c*/ 	.word	0x00000003
        /*0340*/ 	.word	0x000000e0
        /*0344*/ 	.short	0x010a
        /*0346*/ 	.byte	0xff
	.zero		1


	//   ....[32]....
        /*0348*/ 	.word	0x00001820
        /*034c*/ 	.word	0x00000003
        /*0350*/ 	.word	0x000000d0
        /*0354*/ 	.short	0x0101
        /*0356*/ 	.byte	0xff
	.zero		1


	//   ....[33]....
        /*0358*/ 	.word	0x00001930
        /*035c*/ 	.word	0x000000ff
        /*0360*/ 	.word	0x00000010
        /*0364*/ 	.short	0x010a
        /*0366*/ 	.byte	0x04
	.zero		1


	//   ....[34]....
        /*0368*/ 	.word	0x000019f0
        /*036c*/ 	.word	0x000000ff
        /*0370*/ 	.word	0x00000010
        /*0374*/ 	.short	0x010a
        /*0376*/ 	.byte	0x07
	.zero		1


	//   ....[35]....
        /*0378*/ 	.word	0x00001b50
        /*037c*/ 	.word	0x000000ff
        /*0380*/ 	.word	0x00000010
        /*0384*/ 	.short	0x010a
        /*0386*/ 	.byte	0x04
	.zero		1


	//   ....[36]....
        /*0388*/ 	.word	0x00001f00
        /*038c*/ 	.word	0x000000ff
        /*0390*/ 	.word	0x00000068
        /*0394*/ 	.short	0x0101
        /*0396*/ 	.byte	0x15
	.zero		1


	//   ....[37]....
        /*0398*/ 	.word	0x00001f20
        /*039c*/ 	.word	0x000000ff
        /*03a0*/ 	.word	0x00000010
        /*03a4*/ 	.short	0x010a
        /*03a6*/ 	.byte	0x04
	.zero		1


	//   ....[38]....
        /*03a8*/ 	.word	0x00001fa0
        /*03ac*/ 	.word	0x000000ff
        /*03b0*/ 	.word	0x00000010
        /*03b4*/ 	.short	0x010a
        /*03b6*/ 	.byte	0x07
	.zero		1


	//   ....[39]....
        /*03b8*/ 	.word	0x000020e0
        /*03bc*/ 	.word	0x000000ff
        /*03c0*/ 	.word	0x00000010
        /*03c4*/ 	.short	0x010a
        /*03c6*/ 	.byte	0x04
	.zero		1


	//   ....[40]....
        /*03c8*/ 	.word	0x000024c0
        /*03cc*/ 	.word	0x00000002
        /*03d0*/ 	.word	0x00000070
        /*03d4*/ 	.short	0x010a
        /*03d6*/ 	.byte	0xff
	.zero		1


	//   ....[41]....
        /*03d8*/ 	.word	0x00002580
        /*03dc*/ 	.word	0x00000002
        /*03e0*/ 	.word	0x00000000
        /*03e4*/ 	.short	0x0101
        /*03e6*/ 	.byte	0xff
	.zero		1


	//   ....[42]....
        /*03e8*/ 	.word	0x00002ae0
        /*03ec*/ 	.word	0x000000ff
        /*03f0*/ 	.word	0x00000000
        /*03f4*/ 	.short	0x010a
        /*03f6*/ 	.byte	0x04
	.zero		1


	//   ....[43]....
        /*03f8*/ 	.word	0x00002b80
        /*03fc*/ 	.word	0x00000000
        /*0400*/ 	.word	0x00000000
        /*0404*/ 	.short	0x010a
        /*0406*/ 	.byte	0xff
	.zero		1


	//   ....[44]....
        /*0408*/ 	.word	0x00002cb0
        /*040c*/ 	.word	0x00000000
        /*0410*/ 	.word	0x000000d0
        /*0414*/ 	.short	0x010a
        /*0416*/ 	.byte	0xff
	.zero		1


	//   ....[45]....
        /*0418*/ 	.word	0x00002d20
        /*041c*/ 	.word	0x00000004
        /*0420*/ 	.word	0x00000000
        /*0424*/ 	.short	0x0101
        /*0426*/ 	.byte	0xff
	.zero		1


	//   ....[46]....
        /*0428*/ 	.word	0x00002d40
        /*042c*/ 	.word	0x000000ff
        /*0430*/ 	.word	0x00000080
        /*0434*/ 	.short	0x010a
        /*0436*/ 	.byte	0x04
	.zero		1


	//   ....[47]....
        /*0438*/ 	.word	0x00002e60
        /*043c*/ 	.word	0x00000000
        /*0440*/ 	.word	0x00000070
        /*0444*/ 	.short	0x010a
        /*0446*/ 	.byte	0xff
	.zero		1


	//   ....[48]....
        /*0448*/ 	.word	0x00002f60
        /*044c*/ 	.word	0x00000000
        /*0450*/ 	.word	0x00000000
        /*0454*/ 	.short	0x0101
        /*0456*/ 	.byte	0xff
	.zero		1


	//   ....[49]....
        /*0458*/ 	.word	0x00002ff0
        /*045c*/ 	.word	0x000000ff
        /*0460*/ 	.word	0x00000080
        /*0464*/ 	.short	0x0106
        /*0466*/ 	.byte	0x04
	.zero		1


	//   ....[50]....
        /*0468*/ 	.word	0x00003010
        /*046c*/ 	.word	0x000000ff
        /*0470*/ 	.word	0x00000080
        /*0474*/ 	.short	0x010a
        /*0476*/ 	.byte	0x04
	.zero		1


	//   ....[51]....
        /*0478*/ 	.word	0x000030a0
        /*047c*/ 	.word	0x000000ff
        /*0480*/ 	.word	0x00000080
        /*0484*/ 	.short	0x0106
        /*0486*/ 	.byte	0x07
	.zero		1


	//   ....[52]....
        /*0488*/ 	.word	0x000030e0
        /*048c*/ 	.word	0x00000000
        /*0490*/ 	.word	0x00000080
        /*0494*/ 	.short	0x010a
        /*0496*/ 	.byte	0xff
	.zero		1


	//   ....[53]....
        /*0498*/ 	.word	0x00003340
        /*049c*/ 	.word	0x000000ff
        /*04a0*/ 	.word	0x00000008
        /*04a4*/ 	.short	0x010a
        /*04a6*/ 	.byte	0x05
	.zero		1


	//   ....[54]....
        /*04a8*/ 	.word	0x00003360
        /*04ac*/ 	.word	0x000000ff
        /*04b0*/ 	.word	0x00000008
        /*04b4*/ 	.short	0x010a
        /*04b6*/ 	.byte	0x05
	.zero		1


	//   ....[55]....
        /*04b8*/ 	.word	0x00003500
        /*04bc*/ 	.word	0x000000ff
        /*04c0*/ 	.word	0x00000008
        /*04c4*/ 	.short	0x010a
        /*04c6*/ 	.byte	0x05
	.zero		1


	//   ....[56]....
        /*04c8*/ 	.word	0x00003520
        /*04cc*/ 	.word	0x000000ff
        /*04d0*/ 	.word	0x00000008
        /*04d4*/ 	.short	0x010a
        /*04d6*/ 	.byte	0x05
	.zero		1


	//   ....[57]....
        /*04d8*/ 	.word	0x000035f0
        /*04dc*/ 	.word	0x000000ff
        /*04e0*/ 	.word	0x00000000
        /*04e4*/ 	.short	0x0101
        /*04e6*/ 	.byte	0x04
	.zero		1


	//   ....[58]....
        /*04e8*/ 	.word	0x000039c0
        /*04ec*/ 	.word	0x00000000
        /*04f0*/ 	.word	0x00000070
        /*04f4*/ 	.short	0x010a
        /*04f6*/ 	.byte	0xff
	.zero		1


	//   ....[59]....
        /*04f8*/ 	.word	0x00003a80
        /*04fc*/ 	.word	0x00000000
        /*0500*/ 	.word	0x00000000
        /*0504*/ 	.short	0x0101
        /*0506*/ 	.byte	0xff
	.zero		1


	//   ....[60]....
        /*0508*/ 	.word	0x00003b70
        /*050c*/ 	.word	0x000000ff
        /*0510*/ 	.word	0x00000000
        /*0514*/ 	.short	0x010a
        /*0516*/ 	.byte	0x04
	.zero		1


	//   ....[61]....
        /*0518*/ 	.word	0x00003b80
        /*051c*/ 	.word	0x000000ff
        /*0520*/ 	.word	0x000000b0
        /*0524*/ 	.short	0x010a
        /*0526*/ 	.byte	0x07
	.zero		1


	//   ....[62]....
        /*0528*/ 	.word	0x00003c40
        /*052c*/ 	.word	0x000000ff
        /*0530*/ 	.word	0x00000000
        /*0534*/ 	.short	0x010a
        /*0536*/ 	.byte	0x05
	.zero		1


	//   ....[63]....
        /*0538*/ 	.word	0x00003d90
        /*053c*/ 	.word	0x000000ff
        /*0540*/ 	.word	0x00000000
        /*0544*/ 	.short	0x010a
        /*0546*/ 	.byte	0x07
	.zero		1


	//   ....[64]....
        /*0548*/ 	.word	0x00004500
        /*054c*/ 	.word	0x000000ff
        /*0550*/ 	.word	0x00000000
        /*0554*/ 	.short	0x010a
        /*0556*/ 	.byte	0x04
	.zero		1


	//   ....[65]....
        /*0558*/ 	.word	0x000045a0
        /*055c*/ 	.word	0x000000ff
        /*0560*/ 	.word	0x00000000
        /*0564*/ 	.short	0x010a
        /*0566*/ 	.byte	0x05
	.zero		1


	//   ....[66]....
        /*0568*/ 	.word	0x00004630
        /*056c*/ 	.word	0x000000ff
        /*0570*/ 	.word	0x00000000
        /*0574*/ 	.short	0x010a
        /*0576*/ 	.byte	0x05
	.zero		1


	//   ....[67]....
        /*0578*/ 	.word	0x000046d0
        /*057c*/ 	.word	0x00000000
        /*0580*/ 	.word	0x00000000
        /*0584*/ 	.short	0x010a
        /*0586*/ 	.byte	0xff
	.zero		1


	//   ....[68]....
        /*0588*/ 	.word	0x00004710
        /*058c*/ 	.word	0x00000000
        /*0590*/ 	.word	0x00000000
        /*0594*/ 	.short	0x010a
        /*0596*/ 	.byte	0xff
	.zero		1


	//   ....[69]....
        /*0598*/ 	.word	0x00004790
        /*059c*/ 	.word	0x000000ff
        /*05a0*/ 	.word	0x00000000
        /*05a4*/ 	.short	0x0101
        /*05a6*/ 	.byte	0x04
	.zero		1


	//   ....[70]....
        /*05a8*/ 	.word	0x000047d0
        /*05ac*/ 	.word	0x000000ff
        /*05b0*/ 	.word	0x000000f0
        /*05b4*/ 	.short	0x010a
        /*05b6*/ 	.byte	0x3e
	.zero		1


	//   ....[71]....
        /*05b8*/ 	.word	0x00004830
        /*05bc*/ 	.word	0x000000ff
        /*05c0*/ 	.word	0x00000000
        /*05c4*/ 	.short	0x0101
        /*05c6*/ 	.byte	0x04
	.zero		1


	//   ....[72]....
        /*05c8*/ 	.word	0x00004c70
        /*05cc*/ 	.word	0x00000000
        /*05d0*/ 	.word	0x00000070
        /*05d4*/ 	.short	0x010a
        /*05d6*/ 	.byte	0xff
	.zero		1


	//   ....[73]....
        /*05d8*/ 	.word	0x00004d30
        /*05dc*/ 	.word	0x00000000
        /*05e0*/ 	.word	0x00000000
        /*05e4*/ 	.short	0x0101
        /*05e6*/ 	.byte	0xff
	.zero		1


	//   ....[74]....
        /*05e8*/ 	.word	0x00005050
        /*05ec*/ 	.word	0x000000ff
        /*05f0*/ 	.word	0x00000068
        /*05f4*/ 	.short	0x010a
        /*05f6*/ 	.byte	0x04
	.zero		1


	//   ....[75]....
        /*05f8*/ 	.word	0x00005250
        /*05fc*/ 	.word	0x000000ff
        /*0600*/ 	.word	0x00000040
        /*0604*/ 	.short	0x010a
        /*0606*/ 	.byte	0x04
	.zero		1


	//   ....[76]....
        /*0608*/ 	.word	0x000053d0
        /*060c*/ 	.word	0x000000ff
        /*0610*/ 	.word	0x00000020
        /*0614*/ 	.short	0x010b
        /*0616*/ 	.byte	0x04
	.zero		1


	//   ....[77]....
        /*0618*/ 	.word	0x000053e0
        /*061c*/ 	.word	0x000000ff
        /*0620*/ 	.word	0x00000000
        /*0624*/ 	.short	0x0101
        /*0626*/ 	.byte	0x0d
	.zero		1


	//   ....[78]....
        /*0628*/ 	.word	0x00005400
        /*062c*/ 	.word	0x000000ff
        /*0630*/ 	.word	0x00000048
        /*0634*/ 	.short	0x010a
        /*0636*/ 	.byte	0x04
	.zero		1


	//   ....[79]....
        /*0638*/ 	.word	0x00005550
        /*063c*/ 	.word	0x000000ff
        /*0640*/ 	.word	0x00000028
        /*0644*/ 	.short	0x010b
        /*0646*/ 	.byte	0x04
	.zero		1


	//   ....[80]....
        /*0648*/ 	.word	0x00005560
        /*064c*/ 	.word	0x000000ff
        /*0650*/ 	.word	0x00000000
        /*0654*/ 	.short	0x0101
        /*0656*/ 	.byte	0x0e
	.zero		1


	//   ....[81]....
        /*0658*/ 	.word	0x00005580
        /*065c*/ 	.word	0x000000ff
        /*0660*/ 	.word	0x00000050
        /*0664*/ 	.short	0x010a
        /*0666*/ 	.byte	0x04
	.zero		1


	//   ....[82]....
        /*0668*/ 	.word	0x000056d0
        /*066c*/ 	.word	0x000000ff
        /*0670*/ 	.word	0x00000030
        /*0674*/ 	.short	0x010b
        /*0676*/ 	.byte	0x04
	.zero		1


	//   ....[83]....
        /*0678*/ 	.word	0x000056e0
        /*067c*/ 	.word	0x000000ff
        /*0680*/ 	.word	0x00000000
        /*0684*/ 	.short	0x0101
        /*0686*/ 	.byte	0x0f
	.zero		1


	//   ....[84]....
        /*0688*/ 	.word	0x00005700
        /*068c*/ 	.word	0x000000ff
        /*0690*/ 	.word	0x00000058
        /*0694*/ 	.short	0x010a
        /*0696*/ 	.byte	0x04
	.zero		1


	//   ....[85]....
        /*0698*/ 	.word	0x00005860
        /*069c*/ 	.word	0x000000ff
        /*06a0*/ 	.word	0x00000038
        /*06a4*/ 	.short	0x010b
        /*06a6*/ 	.byte	0x04
	.zero		1


	//   ....[86]....
        /*06a8*/ 	.word	0x00005870
        /*06ac*/ 	.word	0x000000ff
        /*06b0*/ 	.word	0x00000000
        /*06b4*/ 	.short	0x0101
        /*06b6*/ 	.byte	0x15
	.zero		1


	//   ....[87]....
        /*06b8*/ 	.word	0x00005890
        /*06bc*/ 	.word	0x000000ff
        /*06c0*/ 	.word	0x00000040
        /*06c4*/ 	.short	0x010a
        /*06c6*/ 	.byte	0x04
	.zero		1


	//   ....[88]....
        /*06c8*/ 	.word	0x000059e0
        /*06cc*/ 	.word	0x000000ff
        /*06d0*/ 	.word	0x00000020
        /*06d4*/ 	.short	0x010b
        /*06d6*/ 	.byte	0x04
	.zero		1


	//   ....[89]....
        /*06d8*/ 	.word	0x000059f0
        /*06dc*/ 	.word	0x000000ff
        /*06e0*/ 	.word	0x00000000
        /*06e4*/ 	.short	0x0101
        /*06e6*/ 	.byte	0x0d
	.zero		1


	//   ....[90]....
        /*06e8*/ 	.word	0x00005a10
        /*06ec*/ 	.word	0x000000ff
        /*06f0*/ 	.word	0x00000048
        /*06f4*/ 	.short	0x010a
        /*06f6*/ 	.byte	0x04
	.zero		1


	//   ....[91]....
        /*06f8*/ 	.word	0x00005b70
        /*06fc*/ 	.word	0x000000ff
        /*0700*/ 	.word	0x00000028
        /*0704*/ 	.short	0x010b
        /*0706*/ 	.byte	0x04
	.zero		1


	//   ....[92]....
        /*0708*/ 	.word	0x00005b80
        /*070c*/ 	.word	0x000000ff
        /*0710*/ 	.word	0x00000000
        /*0714*/ 	.short	0x0101
        /*0716*/ 	.byte	0x0e
	.zero		1


	//   ....[93]....
        /*0718*/ 	.word	0x00005b90
        /*071c*/ 	.word	0x000000ff
        /*0720*/ 	.word	0x00000050
        /*0724*/ 	.short	0x010a
        /*0726*/ 	.byte	0x04
	.zero		1


	//   ....[94]....
        /*0728*/ 	.word	0x00005d30
        /*072c*/ 	.word	0x000000ff
        /*0730*/ 	.word	0x00000030
        /*0734*/ 	.short	0x010b
        /*0736*/ 	.byte	0x04
	.zero		1


	//   ....[95]....
        /*0738*/ 	.word	0x00005da0
        /*073c*/ 	.word	0x000000ff
        /*0740*/ 	.word	0x00000000
        /*0744*/ 	.short	0x0101
        /*0746*/ 	.byte	0x0f
	.zero		1


	//   ....[96]....
        /*0748*/ 	.word	0x00005dd0
        /*074c*/ 	.word	0x000000ff
        /*0750*/ 	.word	0x00000058
        /*0754*/ 	.short	0x010a
        /*0756*/ 	.byte	0x04
	.zero		1


	//   ....[97]....
        /*0758*/ 	.word	0x00005fd0
        /*075c*/ 	.word	0x000000ff
        /*0760*/ 	.word	0x00000038
        /*0764*/ 	.short	0x010b
        /*0766*/ 	.byte	0x04
	.zero		1


	//   ....[98]....
        /*0768*/ 	.word	0x00005ff0
        /*076c*/ 	.word	0x000000ff
        /*0770*/ 	.word	0x00000000
        /*0774*/ 	.short	0x0101
        /*0776*/ 	.byte	0x15
	.zero		1


	//   ....[99]....
        /*0778*/ 	.word	0x00006010
        /*077c*/ 	.word	0x000000ff
        /*0780*/ 	.word	0x00000040
        /*0784*/ 	.short	0x010a
        /*0786*/ 	.byte	0x04
	.zero		1


	//   ....[100]....
        /*0788*/ 	.word	0x00006030
        /*078c*/ 	.word	0x000000ff
        /*0790*/ 	.word	0x00000048
        /*0794*/ 	.short	0x010a
        /*0796*/ 	.byte	0x04
	.zero		1


	//   ....[101]....
        /*0798*/ 	.word	0x00006050
        /*079c*/ 	.word	0x000000ff
        /*07a0*/ 	.word	0x00000050
        /*07a4*/ 	.short	0x010a
        /*07a6*/ 	.byte	0x04
	.zero		1


	//   ....[102]....
        /*07a8*/ 	.word	0x000060a0
        /*07ac*/ 	.word	0x00000002
        /*07b0*/ 	.word	0x00000058
        /*07b4*/ 	.short	0x010a
        /*07b6*/ 	.byte	0xff
	.zero		1


	//   ....[103]....
        /*07b8*/ 	.word	0x000063c0
        /*07bc*/ 	.word	0x00000000
        /*07c0*/ 	.word	0x00000070
        /*07c4*/ 	.short	0x010a
        /*07c6*/ 	.byte	0xff
	.zero		1


	//   ....[104]....
        /*07c8*/ 	.word	0x000064d0
        /*07cc*/ 	.word	0x00000000
        /*07d0*/ 	.word	0x00000000
        /*07d4*/ 	.short	0x0101
        /*07d6*/ 	.byte	0xff
	.zero		1


	//   ....[105]....
        /*07d8*/ 	.word	0x00006f20
        /*07dc*/ 	.word	0x000000ff
        /*07e0*/ 	.word	0x00000020
        /*07e4*/ 	.short	0x010a
        /*07e6*/ 	.byte	0x24
	.zero		1


	//   ....[106]....
        /*07e8*/ 	.word	0x00006f50
        /*07ec*/ 	.word	0x00000057
        /*07f0*/ 	.word	0x00000090
        /*07f4*/ 	.short	0x010a
        /*07f6*/ 	.byte	0xff
	.zero		1


	//   ....[107]....
        /*07f8*/ 	.word	0x00007040
        /*07fc*/ 	.word	0x000000ff
        /*0800*/ 	.word	0x00000020
        /*0804*/ 	.short	0x010a
        /*0806*/ 	.byte	0x24
	.zero		1


	//   ....[108]....
        /*0808*/ 	.word	0x00007130
        /*080c*/ 	.word	0x00000057
        /*0810*/ 	.word	0x00000090
        /*0814*/ 	.short	0x010a
        /*0816*/ 	.byte	0xff
	.zero		1


	//   ....[109]....
        /*0818*/ 	.word	0x00007900
        /*081c*/ 	.word	0x00000000
        /*0820*/ 	.word	0x00000000
        /*0824*/ 	.short	0x0101
        /*0826*/ 	.byte	0xff
	.zero		1


	//   ....[110]....
        /*0828*/ 	.word	0x00007910
        /*082c*/ 	.word	0x00000003
        /*0830*/ 	.word	0x00000020
        /*0834*/ 	.short	0x010a
        /*0836*/ 	.byte	0xff
	.zero		1


	//   ....[111]....
        /*0838*/ 	.word	0x000079f0
        /*083c*/ 	.word	0x00000003
        /*0840*/ 	.word	0x00000020
        /*0844*/ 	.short	0x010a
        /*0846*/ 	.byte	0xff
	.zero		1


	//   ....[112]....
        /*0848*/ 	.word	0x00008250
        /*084c*/ 	.word	0x0000005a
        /*0850*/ 	.word	0x00000000
        /*0854*/ 	.short	0x0101
        /*0856*/ 	.byte	0xff
	.zero		1


	//   ....[113]....
        /*0858*/ 	.word	0x00008270
        /*085c*/ 	.word	0x0000005b
        /*0860*/ 	.word	0x00000020
        /*0864*/ 	.short	0x010a
        /*0866*/ 	.byte	0xff
	.zero		1


	//   ....[114]....
        /*0868*/ 	.word	0x00008340
        /*086c*/ 	.word	0x0000005b
        /*0870*/ 	.word	0x00000020
        /*0874*/ 	.short	0x010a
        /*0876*/ 	.byte	0xff
	.zero		1


	//   ....[115]....
        /*0878*/ 	.word	0x00008ba0
        /*087c*/ 	.word	0x0000005a
        /*0880*/ 	.word	0x00000000
        /*0884*/ 	.short	0x0101
        /*0886*/ 	.byte	0xff
	.zero		1


	//   ....[116]....
        /*0888*/ 	.word	0x00008bc0
        /*088c*/ 	.word	0x0000005b
        /*0890*/ 	.word	0x00000020
        /*0894*/ 	.short	0x010a
        /*0896*/ 	.byte	0xff
	.zero		1


	//   ....[117]....
        /*0898*/ 	.word	0x00008ca0
        /*089c*/ 	.word	0x0000005b
        /*08a0*/ 	.word	0x00000020
        /*08a4*/ 	.short	0x010a
        /*08a6*/ 	.byte	0xff
	.zero		1


	//   ....[118]....
        /*08a8*/ 	.word	0x00009540
        /*08ac*/ 	.word	0x0000005b
        /*08b0*/ 	.word	0x00000000
        /*08b4*/ 	.short	0x0101
        /*08b6*/ 	.byte	0xff
	.zero		1


	//   ....[119]....
        /*08b8*/ 	.word	0x00009560
        /*08bc*/ 	.word	0x0000005c
        /*08c0*/ 	.word	0x00000020
        /*08c4*/ 	.short	0x010a
        /*08c6*/ 	.byte	0xff
	.zero		1


	//   ....[120]....
        /*08c8*/ 	.word	0x00009630
        /*08cc*/ 	.word	0x0000005c
        /*08d0*/ 	.word	0x00000020
        /*08d4*/ 	.short	0x010a
        /*08d6*/ 	.byte	0xff
	.zero		1


	//   ....[121]....
        /*08d8*/ 	.word	0x00009f10
        /*08dc*/ 	.word	0x0000005b
        /*08e0*/ 	.word	0x00000000
        /*08e4*/ 	.short	0x0101
        /*08e6*/ 	.byte	0xff
	.zero		1


	//   ....[122]....
        /*08e8*/ 	.word	0x00009f30
        /*08ec*/ 	.word	0x0000005c
        /*08f0*/ 	.word	0x00000020
        /*08f4*/ 	.short	0x010a
        /*08f6*/ 	.byte	0xff
	.zero		1


	//   ....[123]....
        /*08f8*/ 	.word	0x0000a000
        /*08fc*/ 	.word	0x0000005c
        /*0900*/ 	.word	0x00000020
        /*0904*/ 	.short	0x010a
        /*0906*/ 	.byte	0xff
	.zero		1


	//   ....[124]....
        /*0908*/ 	.word	0x0000a8b0
        /*090c*/ 	.word	0x0000005b
        /*0910*/ 	.word	0x00000000
        /*0914*/ 	.short	0x0101
        /*0916*/ 	.byte	0xff
	.zero		1


	//   ....[125]....
        /*0918*/ 	.word	0x0000a8d0
        /*091c*/ 	.word	0x0000005c
        /*0920*/ 	.word	0x00000020
        /*0924*/ 	.short	0x010a
        /*0926*/ 	.byte	0xff
	.zero		1


	//   ....[126]....
        /*0928*/ 	.word	0x0000a9a0
        /*092c*/ 	.word	0x0000005c
        /*0930*/ 	.word	0x00000020
        /*0934*/ 	.short	0x010a
        /*0936*/ 	.byte	0xff
	.zero		1


	//   ....[127]....
        /*0938*/ 	.word	0x0000b250
        /*093c*/ 	.word	0x0000005b
        /*0940*/ 	.word	0x00000000
        /*0944*/ 	.short	0x0101
        /*0946*/ 	.byte	0xff
	.zero		1


	//   ....[128]....
        /*0948*/ 	.word	0x0000b270
        /*094c*/ 	.word	0x0000005c
        /*0950*/ 	.word	0x00000020
        /*0954*/ 	.short	0x010a
        /*0956*/ 	.byte	0xff
	.zero		1


	//   ....[129]....
        /*0958*/ 	.word	0x0000b340
        /*095c*/ 	.word	0x0000005c
        /*0960*/ 	.word	0x00000020
        /*0964*/ 	.short	0x010a
        /*0966*/ 	.byte	0xff
	.zero		1


	//   ....[130]....
        /*0968*/ 	.word	0x0000b650
        /*096c*/ 	.word	0x00000057
        /*0970*/ 	.word	0x00000000
        /*0974*/ 	.short	0x0101
        /*0976*/ 	.byte	0xff
	.zero		1


	//   ....[131]....
        /*0978*/ 	.word	0x0000bbf0
        /*097c*/ 	.word	0x00000002
        /*0980*/ 	.word	0x00000000
        /*0984*/ 	.short	0x0101
        /*0986*/ 	.byte	0xff
	.zero		1


	//   ....[132]....
        /*0988*/ 	.word	0x0000be60
        /*098c*/ 	.word	0x000000ff
        /*0990*/ 	.word	0x00000000
        /*0994*/ 	.short	0x0101
        /*0996*/ 	.byte	0x04
	.zero		1


	//   ....[133]....
        /*0998*/ 	.word	0x0000be80
        /*099c*/ 	.word	0x00000003
        /*09a0*/ 	.word	0x000000e0
        /*09a4*/ 	.short	0x010a
        /*09a6*/ 	.byte	0xff
	.zero		1


	//   ....[134]....
        /*09a8*/ 	.word	0x0000bee0
        /*09ac*/ 	.word	0x00000002
        /*09b0*/ 	.word	0x00000010
        /*09b4*/ 	.short	0x010a
        /*09b6*/ 	.byte	0xff
	.zero		1


	//   ....[135]....
        /*09b8*/ 	.word	0x0000bf40
        /*09bc*/ 	.word	0x00000002
        /*09c0*/ 	.word	0x00000010
        /*09c4*/ 	.short	0x010a
        /*09c6*/ 	.byte	0xff
	.zero		1


	//   ....[136]....
        /*09c8*/ 	.word	0x0000bf90
        /*09cc*/ 	.word	0x00000002
        /*09d0*/ 	.word	0x00000070
        /*09d4*/ 	.short	0x010a
        /*09d6*/ 	.byte	0xff
	.zero		1


	//   ....[137]....
        /*09d8*/ 	.word	0x0000bff0
        /*09dc*/ 	.word	0x00000000
        /*09e0*/ 	.word	0x00000000
        /*09e4*/ 	.short	0x010a
        /*09e6*/ 	.byte	0xff
	.zero		1


	//   ....[138]....
        /*09e8*/ 	.word	0x0000c040
        /*09ec*/ 	.word	0x00000000
        /*09f0*/ 	.word	0x000000d0
        /*09f4*/ 	.short	0x010a
        /*09f6*/ 	.byte	0xff
	.zero		1


	//   ....[139]....
        /*09f8*/ 	.word	0x0000c0a0
        /*09fc*/ 	.word	0x00000000
        /*0a00*/ 	.word	0x00000080
        /*0a04*/ 	.short	0x010a
        /*0a06*/ 	.byte	0xff
	.zero		1


	//   ....[140]....
        /*0a08*/ 	.word	0x0000c0f0
        /*0a0c*/ 	.word	0x00000000
        /*0a10*/ 	.word	0x00000070
        /*0a14*/ 	.short	0x010a
        /*0a16*/ 	.byte	0xff
	.zero		1


	//   ....[141]....
        /*0a18*/ 	.word	0x0000c150
        /*0a1c*/ 	.word	0x00000000
        /*0a20*/ 	.word	0x00000080
        /*0a24*/ 	.short	0x010a
        /*0a26*/ 	.byte	0xff
	.zero		1


	//   ....[142]....
        /*0a28*/ 	.word	0x0000c1b0
        /*0a2c*/ 	.word	0x00000004
        /*0a30*/ 	.word	0x00000008
        /*0a34*/ 	.short	0x010a
        /*0a36*/ 	.byte	0xff
	.zero		1


	//   ....[143]....
        /*0a38*/ 	.word	0x0000c290
        /*0a3c*/ 	.word	0x00000002
        /*0a40*/ 	.word	0x00000008
        /*0a44*/ 	.short	0x010a
        /*0a46*/ 	.byte	0xff
	.zero		1


	//   ....[144]....
        /*0a48*/ 	.word	0x0000c2e0
        /*0a4c*/ 	.word	0x00000000
        /*0a50*/ 	.word	0x00000070
        /*0a54*/ 	.short	0x010a
        /*0a56*/ 	.byte	0xff
	.zero		1


	//   ....[145]....
        /*0a58*/ 	.word	0x0000c350
        /*0a5c*/ 	.word	0x00000000
        /*0a60*/ 	.word	0x000000b0
        /*0a64*/ 	.short	0x010a
        /*0a66*/ 	.byte	0xff
	.zero		1


	//   ....[146]....
        /*0a68*/ 	.word	0x0000c3b0
        /*0a6c*/ 	.word	0x00000000
        /*0a70*/ 	.word	0x00000000
        /*0a74*/ 	.short	0x010a
        /*0a76*/ 	.byte	0xff
	.zero		1


	//   ....[147]....
        /*0a78*/ 	.word	0x0000c410
        /*0a7c*/ 	.word	0x00000000
        /*0a80*/ 	.word	0x00000000
        /*0a84*/ 	.short	0x010a
        /*0a86*/ 	.byte	0xff
	.zero		1


	//   ....[148]....
        /*0a88*/ 	.word	0x0000c470
        /*0a8c*/ 	.word	0x00000000
        /*0a90*/ 	.word	0x00000000
        /*0a94*/ 	.short	0x010a
        /*0a96*/ 	.byte	0xff
	.zero		1


	//   ....[149]....
        /*0a98*/ 	.word	0x0000c4d0
        /*0a9c*/ 	.word	0x00000000
        /*0aa0*/ 	.word	0x00000000
        /*0aa4*/ 	.short	0x010a
        /*0aa6*/ 	.byte	0xff
	.zero		1


	//   ....[150]....
        /*0aa8*/ 	.word	0x0000c530
        /*0aac*/ 	.word	0x00000000
        /*0ab0*/ 	.word	0x000000f0
        /*0ab4*/ 	.short	0x010a
        /*0ab6*/ 	.byte	0xff
	.zero		1


	//   ....[151]....
        /*0ab8*/ 	.word	0x0000c580
        /*0abc*/ 	.word	0x00000000
        /*0ac0*/ 	.word	0x00000070
        /*0ac4*/ 	.short	0x010a
        /*0ac6*/ 	.byte	0xff
	.zero		1


	//   ....[152]....
        /*0ac8*/ 	.word	0x0000c5e0
        /*0acc*/ 	.word	0x00000000
        /*0ad0*/ 	.word	0x00000068
        /*0ad4*/ 	.short	0x010a
        /*0ad6*/ 	.byte	0xff
	.zero		1


	//   ....[153]....
        /*0ad8*/ 	.word	0x0000c640
        /*0adc*/ 	.word	0x00000003
        /*0ae0*/ 	.word	0x00000040
        /*0ae4*/ 	.short	0x010a
        /*0ae6*/ 	.byte	0xff
	.zero		1


	//   ....[154]....
        /*0ae8*/ 	.word	0x0000c6a0
        /*0aec*/ 	.word	0x00000003
        /*0af0*/ 	.word	0x00000048
        /*0af4*/ 	.short	0x010a
        /*0af6*/ 	.byte	0xff
	.zero		1


	//   ....[155]....
        /*0af8*/ 	.word	0x0000c700
        /*0afc*/ 	.word	0x00000003
        /*0b00*/ 	.word	0x00000050
        /*0b04*/ 	.short	0x010a
        /*0b06*/ 	.byte	0xff
	.zero		1


	//   ....[156]....
        /*0b08*/ 	.word	0x0000c760
        /*0b0c*/ 	.word	0x00000003
        /*0b10*/ 	.word	0x00000058
        /*0b14*/ 	.short	0x010a
        /*0b16*/ 	.byte	0xff
	.zero		1


	//   ....[157]....
        /*0b18*/ 	.word	0x0000c7c0
        /*0b1c*/ 	.word	0x00000003
        /*0b20*/ 	.word	0x00000040
        /*0b24*/ 	.short	0x010a
        /*0b26*/ 	.byte	0xff
	.zero		1


	//   ....[158]....
        /*0b28*/ 	.word	0x0000c820
        /*0b2c*/ 	.word	0x00000003
        /*0b30*/ 	.word	0x00000048
        /*0b34*/ 	.short	0x010a
        /*0b36*/ 	.byte	0xff
	.zero		1


	//   ....[159]....
        /*0b38*/ 	.word	0x0000c880
        /*0b3c*/ 	.word	0x00000003
        /*0b40*/ 	.word	0x00000050
        /*0b44*/ 	.short	0x010a
        /*0b46*/ 	.byte	0xff
	.zero		1


	//   ....[160]....
        /*0b48*/ 	.word	0x0000c8e0
        /*0b4c*/ 	.word	0x00000003
        /*0b50*/ 	.word	0x00000058
        /*0b54*/ 	.short	0x010a
        /*0b56*/ 	.byte	0xff
	.zero		1


	//   ....[161]....
        /*0b58*/ 	.word	0x0000c940
        /*0b5c*/ 	.word	0x00000003
        /*0b60*/ 	.word	0x00000040
        /*0b64*/ 	.short	0x010a
        /*0b66*/ 	.byte	0xff
	.zero		1


	//   ....[162]....
        /*0b68*/ 	.word	0x0000c9a0
        /*0b6c*/ 	.word	0x00000003
        /*0b70*/ 	.word	0x00000048
        /*0b74*/ 	.short	0x010a
        /*0b76*/ 	.byte	0xff
	.zero		1


	//   ....[163]....
        /*0b78*/ 	.word	0x0000ca00
        /*0b7c*/ 	.word	0x00000003
        /*0b80*/ 	.word	0x00000050
        /*0b84*/ 	.short	0x010a
        /*0b86*/ 	.byte	0xff
	.zero		1


	//   ....[164]....
        /*0b88*/ 	.word	0x0000ca50
        /*0b8c*/ 	.word	0x00000000
        /*0b90*/ 	.word	0x00000070
        /*0b94*/ 	.short	0x010a
        /*0b96*/ 	.byte	0xff
	.zero		1


	//   ....[165]....
        /*0b98*/ 	.word	0x0000cab0
        /*0b9c*/ 	.word	0x00000002
        /*0ba0*/ 	.word	0x00000020
        /*0ba4*/ 	.short	0x010a
        /*0ba6*/ 	.byte	0xff
	.zero		1


	//   ....[166]....
        /*0ba8*/ 	.word	0x0000cb00
        /*0bac*/ 	.word	0x00000057
        /*0bb0*/ 	.word	0x00000090
        /*0bb4*/ 	.short	0x010a
        /*0bb6*/ 	.byte	0xff
	.zero		1


	//   ....[167]....
        /*0bb8*/ 	.word	0x0000cb50
        /*0bbc*/ 	.word	0x00000003
        /*0bc0*/ 	.word	0x00000020
        /*0bc4*/ 	.short	0x010a
        /*0bc6*/ 	.byte	0xff
	.zero		1


	//   ....[168]....
        /*0bc8*/ 	.word	0x0000cba0
        /*0bcc*/ 	.word	0x0000005b
        /*0bd0*/ 	.word	0x00000020
        /*0bd4*/ 	.short	0x010a
        /*0bd6*/ 	.byte	0xff
	.zero		1


	//   ....[169]....
        /*0bd8*/ 	.word	0x0000cbf0
        /*0bdc*/ 	.word	0x0000005b
        /*0be0*/ 	.word	0x00000020
        /*0be4*/ 	.short	0x010a
        /*0be6*/ 	.byte	0xff
	.zero		1


	//   ....[170]....
        /*0be8*/ 	.word	0x0000cc40
        /*0bec*/ 	.word	0x0000005c
        /*0bf0*/ 	.word	0x00000020
        /*0bf4*/ 	.short	0x010a
        /*0bf6*/ 	.byte	0xff
	.zero		1


	//   ....[171]....
        /*0bf8*/ 	.word	0x0000cc90
        /*0bfc*/ 	.word	0x0000005c
        /*0c00*/ 	.word	0x00000020
        /*0c04*/ 	.short	0x010a
        /*0c06*/ 	.byte	0xff
	.zero		1


	//   ....[172]....
        /*0c08*/ 	.word	0x0000cce0
        /*0c0c*/ 	.word	0x0000005c
        /*0c10*/ 	.word	0x00000020
        /*0c14*/ 	.short	0x010a
        /*0c16*/ 	.byte	0xff
	.zero		1


	//   ....[173]....
        /*0c18*/ 	.word	0x0000cd30
        /*0c1c*/ 	.word	0x0000005c
        /*0c20*/ 	.word	0x00000020
        /*0c24*/ 	.short	0x010a
        /*0c26*/ 	.byte	0xff
	.zero		1


	//----- nvinfo : EIATTR_NUM_MBARRIERS
	.align		4
.L_47:
        /*0c28*/ 	.byte	0x03, 0x38
        /*0c2a*/ 	.short	0x001f


	//----- nvinfo : EIATTR_EXIT_INSTR_OFFSETS
	.align		4
        /*0c2c*/ 	.byte	0x04, 0x1c
        /*0c2e*/ 	.short	(.L_49 - .L_48)


	//   ....[0]....
.L_48:
        /*0c30*/ 	.word	0x00002bb0


	//   ....[1]....
        /*0c34*/ 	.word	0x000030b0


	//   ....[2]....
        /*0c38*/ 	.word	0x00003110


	//   ....[3]....
        /*0c3c*/ 	.word	0x00004a70


	//   ....[4]....
        /*0c40*/ 	.word	0x000060d0


	//   ....[5]....
        /*0c44*/ 	.word	0x00006110


	//   ....[6]....
        /*0c48*/ 	.word	0x0000bd50


	//   ....[7]....
        /*0c4c*/ 	.word	0x0000bdd0


	//   ....[8]....
        /*0c50*/ 	.word	0x0000be00


	//   ....[9]....
        /*0c54*/ 	.word	0x0000be70


	//----- nvinfo : EIATTR_MAX_THREADS
	.align		4
.L_49:
        /*0c58*/ 	.byte	0x04, 0x05
        /*0c5a*/ 	.short	(.L_51 - .L_50)
.L_50:
        /*0c5c*/ 	.word	0x00000100
        /*0c60*/ 	.word	0x00000001
        /*0c64*/ 	.word	0x00000001


	//----- nvinfo : EIATTR_CRS_STACK_SIZE
	.align		4
.L_51:
        /*0c68*/ 	.byte	0x04, 0x1e
        /*0c6a*/ 	.short	(.L_53 - .L_52)
.L_52:
        /*0c6c*/ 	.word	0x00000000


	//----- nvinfo : EIATTR_CBANK_PARAM_SIZE
	.align		4
.L_53:
        /*0c70*/ 	.byte	0x03, 0x19
        /*0c72*/ 	.short	0x0800


	//----- nvinfo : EIATTR_PARAM_CBANK
	.align		4
        /*0c74*/ 	.byte	0x04, 0x0a
        /*0c76*/ 	.short	(.L_55 - .L_54)
	.align		4
.L_54:
        /*0c78*/ 	.word	index@(.nv.constant0._ZN7cutlass13device_kernelINS_4gemm6kernel13GemmUniversalIN4cute5tupleIJiiiiEEENS1_10collective13CollectiveMmaINS1_35MainloopSm100TmaUmmaWarpSpecializedILi2ELi2ELi4ENS5_IJNS4_1CILi2EEENSA_ILi1EEESC_EEEEENS5_IJNSA_ILi256EEENSA_ILi128EEESG_EEENS_10tfloat32_tENS5_IJlSC_lEEESI_SJ_NS4_8TiledMMAINS4_8MMA_AtomIJNS4_23SM100_MMA_TF32_2x1SM_SSISI_SI_fLi256ELi128ELNS4_4UMMA5MajorE0ELSO_0ELNSN_7ScaleInE0ELSP_0EEEEEENS4_6LayoutINS5_IJSC_SC_SC_EEENS5_IJNSA_ILi0EEESU_SU_EEEEENS5_IJNS4_10UnderscoreESX_SX_EEEEENS4_18SM100_TMA_2SM_LOADENS4_14ComposedLayoutINS4_7SwizzleILi3ELi4ELi3EEENS4_18smem_ptr_flag_bitsILi32EEENSS_INS5_IJNSA_ILi8EEENSA_ILi32EEEEEENS5_IJS17_SC_EEEEEEEvNS4_8identityES10_S1B_vS1C_EENS_8epilogue10collective18CollectiveEpilogueINS1E_23Sm100TmaWarpSpecializedILi4ELi2ELi16ELb1ELb0EEEJNS5_IJSG_SG_SG_EEENS5_IJNSS_ISG_SC_EENSS_INSA_ILi16EEESC_EEEEESI_SJ_SI_SJ_NS1E_6fusion15FusionCallbacksIS1I_NS1O_17LinearCombinationISI_fSI_fLNS_15FloatRoundStyleE2EEES1J_S1N_JEEENS4_5SM1004TMEM4LOAD26SM100_TMEM_LOAD_32dp32b16xENS4_13SM90_TMA_LOADENS11_INS12_ILi2ELi4ELi3EEES15_NSS_INS5_IJS16_S1L_EEENS5_IJS1L_SC_EEEEEEENS4_39AutoVectorizingCopyWithAssumedAlignmentILi128EEENS4_14SM90_TMA_STOREES23_S25_S25_EEEvvEEEEvNT_6ParamsE)
        /*0c7c*/ 	.short	0x0380
        /*0c7e*/ 	.short	0x0800


	//----- nvinfo : EIATTR_SW_WAR
	.align		4
.L_55:
        /*0c80*/ 	.byte	0x04, 0x36
        /*0c82*/ 	.short	(.L_57 - .L_56)
.L_56:
        /*0c84*/ 	.word	0x00000008
.L_57:


//--------------------- .nv.callgraph             --------------------------
	.section	.nv.callgraph,"",@"SHT_CUDA_CALLGRAPH"
	.align	4
	.sectionentsize	8
	.align		4
        /*0000*/ 	.word	0x00000000
	.align		4
        /*0004*/ 	.word	0xffffffff
	.align		4
        /*0008*/ 	.word	index@(_ZN7cutlass13device_kernelINS_4gemm6kernel13GemmUniversalIN4cute5tupleIJiiiiEEENS1_10collective13CollectiveMmaINS1_35MainloopSm100TmaUmmaWarpSpecializedILi2ELi2ELi4ENS5_IJNS4_1CILi2EEENSA_ILi1EEESC_EEEEENS5_IJNSA_ILi256EEENSA_ILi128EEESG_EEENS_10tfloat32_tENS5_IJlSC_lEEESI_SJ_NS4_8TiledMMAINS4_8MMA_AtomIJNS4_23SM100_MMA_TF32_2x1SM_SSISI_SI_fLi256ELi128ELNS4_4UMMA5MajorE0ELSO_0ELNSN_7ScaleInE0ELSP_0EEEEEENS4_6LayoutINS5_IJSC_SC_SC_EEENS5_IJNSA_ILi0EEESU_SU_EEEEENS5_IJNS4_10UnderscoreESX_SX_EEEEENS4_18SM100_TMA_2SM_LOADENS4_14ComposedLayoutINS4_7SwizzleILi3ELi4ELi3EEENS4_18smem_ptr_flag_bitsILi32EEENSS_INS5_IJNSA_ILi8EEENSA_ILi32EEEEEENS5_IJS17_SC_EEEEEEEvNS4_8identityES10_S1B_vS1C_EENS_8epilogue10collective18CollectiveEpilogueINS1E_23Sm100TmaWarpSpecializedILi4ELi2ELi16ELb1ELb0EEEJNS5_IJSG_SG_SG_EEENS5_IJNSS_ISG_SC_EENSS_INSA_ILi16EEESC_EEEEESI_SJ_SI_SJ_NS1E_6fusion15FusionCallbacksIS1I_NS1O_17LinearCombinationISI_fSI_fLNS_15FloatRoundStyleE2EEES1J_S1N_JEEENS4_5SM1004TMEM4LOAD26SM100_TMEM_LOAD_32dp32b16xENS4_13SM90_TMA_LOADENS11_INS12_ILi2ELi4ELi3EEES15_NSS_INS5_IJS16_S1L_EEENS5_IJS1L_SC_EEEEEEENS4_39AutoVectorizingCopyWithAssumedAlignmentILi128EEENS4_14SM90_TMA_STOREES23_S25_S25_EEEvvEEEEvNT_6ParamsE)
	.align		4
        /*000c*/ 	.word	index@(__assertfail)
	.align		4
        /*0010*/ 	.word	0x00000000
	.align		4
        /*0014*/ 	.word	0xfffffffe
	.align		4
        /*0018*/ 	.word	0x00000000
	.align		4
        /*001c*/ 	.word	0xfffffffd
	.align		4
        /*0020*/ 	.word	0x00000000
	.align		4
        /*0024*/ 	.word	0xfffffffc


//--------------------- .nv.constant4             --------------------------
	.section	.nv.constant4,"a",@progbits
	.align	8
	.align		8
.nv.constant4:
        /*0000*/ 	.dword	__assertfail
	.align		8
        /*0008*/ 	.dword	__unnamed_1
	.align		8
        /*0010*/ 	.dword	__unnamed_2
	.align		8
        /*0018*/ 	.dword	_ZN40_INTERNAL_0cfb1dd5_4_k_cu_f43ff4a6_100974cuda3std3__45__cpo5beginE
	.align		8
        /*0020*/ 	.dword	_ZN40_INTERNAL_0cfb1dd5_4_k_cu_f43ff4a6_100974cuda3std3__45__cpo3endE
	.align		8
        /*0028*/ 	.dword	_ZN40_INTERNAL_0cfb1dd5_4_k_cu_f43ff4a6_100974cuda3std3__45__cpo6cbeginE
	.align		8
        /*0030*/ 	.dword	_ZN40_INTERNAL_0cfb1dd5_4_k_cu_f43ff4a6_100974cuda3std3__45__cpo4cendE
	.align		8
        /*0038*/ 	.dword	_ZN40_INTERNAL_0cfb1dd5_4_k_cu_f43ff4a6_100974cuda3std3__442_GLOBAL__N__0cfb1dd5_4_k_cu_f43ff4a6_100976ignoreE
	.align		8
        /*0040*/ 	.dword	_ZN40_INTERNAL_0cfb1dd5_4_k_cu_f43ff4a6_100974cuda3std3__419piecewise_constructE
	.align		8
        /*0048*/ 	.dword	_ZN40_INTERNAL_0cfb1dd5_4_k_cu_f43ff4a6_100974cuda3std3__48in_placeE
	.align		8
        /*0050*/ 	.dword	_ZN40_INTERNAL_0cfb1dd5_4_k_cu_f43ff4a6_100974cuda3std6ranges3__45__cpo4swapE
	.align		8
        /*0058*/ 	.dword	_ZN40_INTERNAL_0cfb1dd5_4_k_cu_f43ff4a6_100974cuda3std6ranges3__45__cpo9iter_moveE
	.align		8
        /*0060*/ 	.dword	_ZN40_INTERNAL_0cfb1dd5_4_k_cu_f43ff4a6_100974cute7productE
	.align		8
        /*0068*/ 	.dword	_ZN40_INTERNAL_0cfb1dd5_4_k_cu_f43ff4a6_100974cute1_E
	.align		8
        /*0070*/ 	.dword	$str$25
	.align		8
        /*0078*/ 	.dword	$str$26
	.align		8
        /*0080*/ 	.dword	$str$27
	.align		8
        /*0088*/ 	.dword	$str$28


//--------------------- .text._ZN7cutlass13device_kernelINS_4gemm6kernel13GemmUniversalIN4cute5tupleIJiiiiEEENS1_10collective13CollectiveMmaINS1_35MainloopSm100TmaUmmaWarpSpecializedILi2ELi2ELi4ENS5_IJNS4_1CILi2EEENSA_ILi1EEESC_EEEEENS5_IJNSA_ILi256EEENSA_ILi128EEESG_EEENS_10tfloat32_tENS5_IJlSC_lEEESI_SJ_NS4_8TiledMMAINS4_8MMA_AtomIJNS4_23SM100_MMA_TF32_2x1SM_SSISI_SI_fLi256ELi128ELNS4_4UMMA5MajorE0ELSO_0ELNSN_7ScaleInE0ELSP_0EEEEEENS4_6LayoutINS5_IJSC_SC_SC_EEENS5_IJNSA_ILi0EEESU_SU_EEEEENS5_IJNS4_10UnderscoreESX_SX_EEEEENS4_18SM100_TMA_2SM_LOADENS4_14ComposedLayoutINS4_7SwizzleILi3ELi4ELi3EEENS4_18smem_ptr_flag_bitsILi32EEENSS_INS5_IJNSA_ILi8EEENSA_ILi32EEEEEENS5_IJS17_SC_EEEEEEEvNS4_8identityES10_S1B_vS1C_EENS_8epilogue10collective18CollectiveEpilogueINS1E_23Sm100TmaWarpSpecializedILi4ELi2ELi16ELb1ELb0EEEJNS5_IJSG_SG_SG_EEENS5_IJNSS_ISG_SC_EENSS_INSA_ILi16EEESC_EEEEESI_SJ_SI_SJ_NS1E_6fusion15FusionCallbacksIS1I_NS1O_17LinearCombinationISI_fSI_fLNS_15FloatRoundStyleE2EEES1J_S1N_JEEENS4_5SM1004TMEM4LOAD26SM100_TMEM_LOAD_32dp32b16xENS4_13SM90_TMA_LOADENS11_INS12_ILi2ELi4ELi3EEES15_NSS_INS5_IJS16_S1L_EEENS5_IJS1L_SC_EEEEEEENS4_39AutoVectorizingCopyWithAssumedAlignmentILi128EEENS4_14SM90_TMA_STOREES23_S25_S25_EEEvvEEEEvNT_6ParamsE --------------------------
	.section	.text._ZN7cutlass13device_kernelINS_4gemm6kernel13GemmUniversalIN4cute5tupleIJiiiiEEENS1_10collective13CollectiveMmaINS1_35MainloopSm100TmaUmmaWarpSpecializedILi2ELi2ELi4ENS5_IJNS4_1CILi2EEENSA_ILi1EEESC_EEEEENS5_IJNSA_ILi256EEENSA_ILi128EEESG_EEENS_10tfloat32_tENS5_IJlSC_lEEESI_SJ_NS4_8TiledMMAINS4_8MMA_AtomIJNS4_23SM100_MMA_TF32_2x1SM_SSISI_SI_fLi256ELi128ELNS4_4UMMA5MajorE0ELSO_0ELNSN_7ScaleInE0ELSP_0EEEEEENS4_6LayoutINS5_IJSC_SC_SC_EEENS5_IJNSA_ILi0EEESU_SU_EEEEENS5_IJNS4_10UnderscoreESX_SX_EEEEENS4_18SM100_TMA_2SM_LOADENS4_14ComposedLayoutINS4_7SwizzleILi3ELi4ELi3EEENS4_18smem_ptr_flag_bitsILi32EEENSS_INS5_IJNSA_ILi8EEENSA_ILi32EEEEEENS5_IJS17_SC_EEEEEEEvNS4_8identityES10_S1B_vS1C_EENS_8epilogue10collective18CollectiveEpilogueINS1E_23Sm100TmaWarpSpecializedILi4ELi2ELi16ELb1ELb0EEEJNS5_IJSG_SG_SG_EEENS5_IJNSS_ISG_SC_EENSS_INSA_ILi16EEESC_EEEEESI_SJ_SI_SJ_NS1E_6fusion15FusionCallbacksIS1I_NS1O_17LinearCombinationISI_fSI_fLNS_15FloatRoundStyleE2EEES1J_S1N_JEEENS4_5SM1004TMEM4LOAD26SM100_TMEM_LOAD_32dp32b16xENS4_13SM90_TMA_LOADENS11_INS12_ILi2ELi4ELi3EEES15_NSS_INS5_IJS16_S1L_EEENS5_IJS1L_SC_EEEEEEENS4_39AutoVectorizingCopyWithAssumedAlignmentILi128EEENS4_14SM90_TMA_STOREES23_S25_S25_EEEvvEEEEvNT_6ParamsE,"ax",@progbits
	.align	128
.text._ZN7cutlass13device_kernelINS_4gemm6kernel13GemmUniversalIN4cute5tupleIJiiiiEEENS1_10collective13CollectiveMmaINS1_35MainloopSm100TmaUmmaWarpSpecializedILi2ELi2ELi4ENS5_IJNS4_1CILi2EEENSA_ILi1EEESC_EEEEENS5_IJNSA_ILi256EEENSA_ILi128EEESG_EEENS_10tfloat32_tENS5_IJlSC_lEEESI_SJ_NS4_8TiledMMAINS4_8MMA_AtomIJNS4_23SM100_MMA_TF32_2x1SM_SSISI_SI_fLi256ELi128ELNS4_4UMMA5MajorE0ELSO_0ELNSN_7ScaleInE0ELSP_0EEEEEENS4_6LayoutINS5_IJSC_SC_SC_EEENS5_IJNSA_ILi0EEESU_SU_EEEEENS5_IJNS4_10UnderscoreESX_SX_EEEEENS4_18SM100_TMA_2SM_LOADENS4_14ComposedLayoutINS4_7SwizzleILi3ELi4ELi3EEENS4_18smem_ptr_flag_bitsILi32EEENSS_INS5_IJNSA_ILi8EEENSA_ILi32EEEEEENS5_IJS17_SC_EEEEEEEvNS4_8identityES10_S1B_vS1C_EENS_8epilogue10collective18CollectiveEpilogueINS1E_23Sm100TmaWarpSpecializedILi4ELi2ELi16ELb1ELb0EEEJNS5_IJSG_SG_SG_EEENS5_IJNSS_ISG_SC_EENSS_INSA_ILi16EEESC_EEEEESI_SJ_SI_SJ_NS1E_6fusion15FusionCallbacksIS1I_NS1O_17LinearCombinationISI_fSI_fLNS_15FloatRoundStyleE2EEES1J_S1N_JEEENS4_5SM1004TMEM4LOAD26SM100_TMEM_LOAD_32dp32b16xENS4_13SM90_TMA_LOADENS11_INS12_ILi2ELi4ELi3EEES15_NSS_INS5_IJS16_S1L_EEENS5_IJS1L_SC_EEEEEEENS4_39AutoVectorizingCopyWithAssumedAlignmentILi128EEENS4_14SM90_TMA_STOREES23_S25_S25_EEEvvEEEEvNT_6ParamsE:
        .type           _ZN7cutlass13device_kernelINS_4gemm6kernel13GemmUniversalIN4cute5tupleIJiiiiEEENS1_10collective13CollectiveMmaINS1_35MainloopSm100TmaUmmaWarpSpecializedILi2ELi2ELi4ENS5_IJNS4_1CILi2EEENSA_ILi1EEESC_EEEEENS5_IJNSA_ILi256EEENSA_ILi128EEESG_EEENS_10tfloat32_tENS5_IJlSC_lEEESI_SJ_NS4_8TiledMMAINS4_8MMA_AtomIJNS4_23SM100_MMA_TF32_2x1SM_SSISI_SI_fLi256ELi128ELNS4_4UMMA5MajorE0ELSO_0ELNSN_7ScaleInE0ELSP_0EEEEEENS4_6LayoutINS5_IJSC_SC_SC_EEENS5_IJNSA_ILi0EEESU_SU_EEEEENS5_IJNS4_10UnderscoreESX_SX_EEEEENS4_18SM100_TMA_2SM_LOADENS4_14ComposedLayoutINS4_7SwizzleILi3ELi4ELi3EEENS4_18smem_ptr_flag_bitsILi32EEENSS_INS5_IJNSA_ILi8EEENSA_ILi32EEEEEENS5_IJS17_SC_EEEEEEEvNS4_8identityES10_S1B_vS1C_EENS_8epilogue10collective18CollectiveEpilogueINS1E_23Sm100TmaWarpSpecializedILi4ELi2ELi16ELb1ELb0EEEJNS5_IJSG_SG_SG_EEENS5_IJNSS_ISG_SC_EENSS_INSA_ILi16EEESC_EEEEESI_SJ_SI_SJ_NS1E_6fusion15FusionCallbacksIS1I_NS1O_17LinearCombinationISI_fSI_fLNS_15FloatRoundStyleE2EEES1J_S1N_JEEENS4_5SM1004TMEM4LOAD26SM100_TMEM_LOAD_32dp32b16xENS4_13SM90_TMA_LOADENS11_INS12_ILi2ELi4ELi3EEES15_NSS_INS5_IJS16_S1L_EEENS5_IJS1L_SC_EEEEEEENS4_39AutoVectorizingCopyWithAssumedAlignmentILi128EEENS4_14SM90_TMA_STOREES23_S25_S25_EEEvvEEEEvNT_6ParamsE,@function
        .size           _ZN7cutlass13device_kernelINS_4gemm6kernel13GemmUniversalIN4cute5tupleIJiiiiEEENS1_10collective13CollectiveMmaINS1_35MainloopSm100TmaUmmaWarpSpecializedILi2ELi2ELi4ENS5_IJNS4_1CILi2EEENSA_ILi1EEESC_EEEEENS5_IJNSA_ILi256EEENSA_ILi128EEESG_EEENS_10tfloat32_tENS5_IJlSC_lEEESI_SJ_NS4_8TiledMMAINS4_8MMA_AtomIJNS4_23SM100_MMA_TF32_2x1SM_SSISI_SI_fLi256ELi128ELNS4_4UMMA5MajorE0ELSO_0ELNSN_7ScaleInE0ELSP_0EEEEEENS4_6LayoutINS5_IJSC_SC_SC_EEENS5_IJNSA_ILi0EEESU_SU_EEEEENS5_IJNS4_10UnderscoreESX_SX_EEEEENS4_18SM100_TMA_2SM_LOADENS4_14ComposedLayoutINS4_7SwizzleILi3ELi4ELi3EEENS4_18smem_ptr_flag_bitsILi32EEENSS_INS5_IJNSA_ILi8EEENSA_ILi32EEEEEENS5_IJS17_SC_EEEEEEEvNS4_8identityES10_S1B_vS1C_EENS_8epilogue10collective18CollectiveEpilogueINS1E_23Sm100TmaWarpSpecializedILi4ELi2ELi16ELb1ELb0EEEJNS5_IJSG_SG_SG_EEENS5_IJNSS_ISG_SC_EENSS_INSA_ILi16EEESC_EEEEESI_SJ_SI_SJ_NS1E_6fusion15FusionCallbacksIS1I_NS1O_17LinearCombinationISI_fSI_fLNS_15FloatRoundStyleE2EEES1J_S1N_JEEENS4_5SM1004TMEM4LOAD26SM100_TMEM_LOAD_32dp32b16xENS4_13SM90_TMA_LOADENS11_INS12_ILi2ELi4ELi3EEES15_NSS_INS5_IJS16_S1L_EEENS5_IJS1L_SC_EEEEEEENS4_39AutoVectorizingCopyWithAssumedAlignmentILi128EEENS4_14SM90_TMA_STOREES23_S25_S25_EEEvvEEEEvNT_6ParamsE,(.L_x_239 - _ZN7cutlass13device_kernelINS_4gemm6kernel13GemmUniversalIN4cute5tupleIJiiiiEEENS1_10collective13CollectiveMmaINS1_35MainloopSm100TmaUmmaWarpSpecializedILi2ELi2ELi4ENS5_IJNS4_1CILi2EEENSA_ILi1EEESC_EEEEENS5_IJNSA_ILi256EEENSA_ILi128EEESG_EEENS_10tfloat32_tENS5_IJlSC_lEEESI_SJ_NS4_8TiledMMAINS4_8MMA_AtomIJNS4_23SM100_MMA_TF32_2x1SM_SSISI_SI_fLi256ELi128ELNS4_4UMMA5MajorE0ELSO_0ELNSN_7ScaleInE0ELSP_0EEEEEENS4_6LayoutINS5_IJSC_SC_SC_EEENS5_IJNSA_ILi0EEESU_SU_EEEEENS5_IJNS4_10UnderscoreESX_SX_EEEEENS4_18SM100_TMA_2SM_LOADENS4_14ComposedLayoutINS4_7SwizzleILi3ELi4ELi3EEENS4_18smem_ptr_flag_bitsILi32EEENSS_INS5_IJNSA_ILi8EEENSA_ILi32EEEEEENS5_IJS17_SC_EEEEEEEvNS4_8identityES10_S1B_vS1C_EENS_8epilogue10collective18CollectiveEpilogueINS1E_23Sm100TmaWarpSpecializedILi4ELi2ELi16ELb1ELb0EEEJNS5_IJSG_SG_SG_EEENS5_IJNSS_ISG_SC_EENSS_INSA_ILi16EEESC_EEEEESI_SJ_SI_SJ_NS1E_6fusion15FusionCallbacksIS1I_NS1O_17LinearCombinationISI_fSI_fLNS_15FloatRoundStyleE2EEES1J_S1N_JEEENS4_5SM1004TMEM4LOAD26SM100_TMEM_LOAD_32dp32b16xENS4_13SM90_TMA_LOADENS11_INS12_ILi2ELi4ELi3EEES15_NSS_INS5_IJS16_S1L_EEENS5_IJS1L_SC_EEEEEEENS4_39AutoVectorizingCopyWithAssumedAlignmentILi128EEENS4_14SM90_TMA_STOREES23_S25_S25_EEEvvEEEEvNT_6ParamsE)
        .other          _ZN7cutlass13device_kernelINS_4gemm6kernel13GemmUniversalIN4cute5tupleIJiiiiEEENS1_10collective13CollectiveMmaINS1_35MainloopSm100TmaUmmaWarpSpecializedILi2ELi2ELi4ENS5_IJNS4_1CILi2EEENSA_ILi1EEESC_EEEEENS5_IJNSA_ILi256EEENSA_ILi128EEESG_EEENS_10tfloat32_tENS5_IJlSC_lEEESI_SJ_NS4_8TiledMMAINS4_8MMA_AtomIJNS4_23SM100_MMA_TF32_2x1SM_SSISI_SI_fLi256ELi128ELNS4_4UMMA5MajorE0ELSO_0ELNSN_7ScaleInE0ELSP_0EEEEEENS4_6LayoutINS5_IJSC_SC_SC_EEENS5_IJNSA_ILi0EEESU_SU_EEEEENS5_IJNS4_10UnderscoreESX_SX_EEEEENS4_18SM100_TMA_2SM_LOADENS4_14ComposedLayoutINS4_7SwizzleILi3ELi4ELi3EEENS4_18smem_ptr_flag_bitsILi32EEENSS_INS5_IJNSA_ILi8EEENSA_ILi32EEEEEENS5_IJS17_SC_EEEEEEEvNS4_8identityES10_S1B_vS1C_EENS_8epilogue10collective18CollectiveEpilogueINS1E_23Sm100TmaWarpSpecializedILi4ELi2ELi16ELb1ELb0EEEJNS5_IJSG_SG_SG_EEENS5_IJNSS_ISG_SC_EENSS_INSA_ILi16EEESC_EEEEESI_SJ_SI_SJ_NS1E_6fusion15FusionCallbacksIS1I_NS1O_17LinearCombinationISI_fSI_fLNS_15FloatRoundStyleE2EEES1J_S1N_JEEENS4_5SM1004TMEM4LOAD26SM100_TMEM_LOAD_32dp32b16xENS4_13SM90_TMA_LOADENS11_INS12_ILi2ELi4ELi3EEES15_NSS_INS5_IJS16_S1L_EEENS5_IJS1L_SC_EEEEEEENS4_39AutoVectorizingCopyWithAssumedAlignmentILi128EEENS4_14SM90_TMA_STOREES23_S25_S25_EEEvvEEEEvNT_6ParamsE,@"STO_CUDA_ENTRY STV_DEFAULT"
_ZN7cutlass13device_kernelINS_4gemm6kernel13GemmUniversalIN4cute5tupleIJiiiiEEENS1_10collective13CollectiveMmaINS1_35MainloopSm100TmaUmmaWarpSpecializedILi2ELi2ELi4ENS5_IJNS4_1CILi2EEENSA_ILi1EEESC_EEEEENS5_IJNSA_ILi256EEENSA_ILi128EEESG_EEENS_10tfloat32_tENS5_IJlSC_lEEESI_SJ_NS4_8TiledMMAINS4_8MMA_AtomIJNS4_23SM100_MMA_TF32_2x1SM_SSISI_SI_fLi256ELi128ELNS4_4UMMA5MajorE0ELSO_0ELNSN_7ScaleInE0ELSP_0EEEEEENS4_6LayoutINS5_IJSC_SC_SC_EEENS5_IJNSA_ILi0EEESU_SU_EEEEENS5_IJNS4_10UnderscoreESX_SX_EEEEENS4_18SM100_TMA_2SM_LOADENS4_14ComposedLayoutINS4_7SwizzleILi3ELi4ELi3EEENS4_18smem_ptr_flag_bitsILi32EEENSS_INS5_IJNSA_ILi8EEENSA_ILi32EEEEEENS5_IJS17_SC_EEEEEEEvNS4_8identityES10_S1B_vS1C_EENS_8epilogue10collective18CollectiveEpilogueINS1E_23Sm100TmaWarpSpecializedILi4ELi2ELi16ELb1ELb0EEEJNS5_IJSG_SG_SG_EEENS5_IJNSS_ISG_SC_EENSS_INSA_ILi16EEESC_EEEEESI_SJ_SI_SJ_NS1E_6fusion15FusionCallbacksIS1I_NS1O_17LinearCombinationISI_fSI_fLNS_15FloatRoundStyleE2EEES1J_S1N_JEEENS4_5SM1004TMEM4LOAD26SM100_TMEM_LOAD_32dp32b16xENS4_13SM90_TMA_LOADENS11_INS12_ILi2ELi4ELi3EEES15_NSS_INS5_IJS16_S1L_EEENS5_IJS1L_SC_EEEEEEENS4_39AutoVectorizingCopyWithAssumedAlignmentILi128EEENS4_14SM90_TMA_STOREES23_S25_S25_EEEvvEEEEvNT_6ParamsE:
[----:B------:R-:W1:Y:S01]  /*0000*/  LDC R1, c[0x0][0x37c] ;  /* 0x0000df00ff017b82 */ /* 0x000e620000000800 */
[----:B------:R-:W2:Y:S01]  /*0010*/  S2R R80, SR_TID.X ;  /* 0x0000000000507919 */ /* 0x000ea20000002100 */
[----:B------:R-:W3:Y:S06]  /*0020*/  LDCU.64 UR8, c[0x0][0x890] ;  /* 0x00011200ff0877ac */ /* 0x000eec0008000a00 */
[----:B------:R-:W4:Y:S01]  /*0030*/  S2UR UR46, SR_CgaCtaId ;  /* 0x00000000002e79c3 */ /* 0x000f220000008800 */
[----:B------:R-:W-:Y:S02]  /*0040*/  PRMT R67, RZ, 0x7610, R67 ;  /* 0x00007610ff437816 */ /* 0x000fe40000000043 */
[----:B------:R-:W-:Y:S01]  /*0050*/  ELECT P1, URZ, PT ;  /* 0x0000000000ff782f */ /* 0x000fe20003820000 */
[----:B------:R-:W1:Y:S01]  /*0060*/  LDCU.64 UR52, c[0x0][0x358] ;  /* 0x00006b00ff3477ac */ /* 0x000e620008000a00 */
[----:B---3--:R-:W-:-:S04]  /*0070*/  UISETP.NE.U32.AND UP0, UPT, UR8, URZ, UPT ;  /* 0x000000ff0800728c */ /* 0x008fc8000bf05070 */
[----:B------:R-:W-:Y:S02]  /*0080*/  UISETP.NE.AND.EX UP0, UPT, UR9, URZ, UPT, UP0 ;  /* 0x000000ff0900728c */ /* 0x000fe4000bf05300 */
[----:B----4-:R-:W-:Y:S02]  /*0090*/  ULOP3.LUT UR5, UR46, 0x1, URZ, 0xc0, !UPT ;  /* 0x000000012e057892 */ /* 0x010fe4000f8ec0ff */
[----:B------:R-:W-:Y:S01]  /*00a0*/  ULOP3.LUT UR4, UR46, 0x1, URZ, 0x3c, !UPT ;  /* 0x000000012e047892 */ /* 0x000fe2000f8e3cff */
[----:B--2---:R-:W-:-:S03]  /*00b0*/  SHF.R.U32.HI R72, RZ, 0x5, R80 ;  /* 0x00000005ff487819 */ /* 0x004fc60000011650 */
[----:B------:R-:W-:Y:S02]  /*00c0*/  IMAD.U32 R12, RZ, RZ, UR5 ;  /* 0x00000005ff0c7e24 */ /* 0x000fe4000f8e00ff */
[----:B------:R-:W-:Y:S01]  /*00d0*/  IMAD.U32 R9, RZ, RZ, UR4 ;  /* 0x00000004ff097e24 */ /* 0x000fe2000f8e00ff */
[----:B------:R-:W2:Y:S02]  /*00e0*/  SHFL.IDX PT, R0, R72, RZ, 0x1f ;  /* 0x00001fff48007589 */ /* 0x000ea400000e0000 */
[----:B--2---:R-:W-:Y:S01]  /*00f0*/  R2UR UR10, R0 ;  /* 0x00000000000a72ca */ /* 0x004fe200000e0000 */
[----:B-1----:R-:W-:-:S14]  /*0100*/  BRA.U UP0, `(.L_x_0) ;  /* 0x00000001002c7547 */ /* 0x002fdc000b800000 */
[----:B------:R-:W1:Y:S02]  /*0110*/  LDCU.64 UR4, c[0x0][0x888] ;  /* 0x00011100ff0477ac */ /* 0x000e640008000a00 */
[----:B-1----:R-:W-:-:S04]  /*0120*/  UISETP.NE.U32.AND UP0, UPT, UR4, URZ, UPT ;  /* 0x000000ff0400728c */ /* 0x002fc8000bf05070 */
[----:B------:R-:W-:-:S09]  /*0130*/  UISETP.NE.AND.EX UP0, UPT, UR5, URZ, UPT, UP0 ;  /* 0x000000ff0500728c */ /* 0x000fd2000bf05300 */
[----:B------:R-:W-:Y:S05]  /*0140*/  BRA.U !UP0, `(.L_x_1) ;  /* 0x0000000108107547 */ /* 0x000fea000b800000 */
[----:B------:R-:W1:Y:S02]  /*0150*/  LDC.64 R2, c[0x0][0x888] ;  /* 0x00022200ff027b82 */ /* 0x000e640000000a00 */
[----:B-1----:R1:W5:Y:S01]  /*0160*/  LDG.E R35, desc[UR52][R2.64] ;  /* 0x0000003402237981 */ /* 0x002362000c1e1900 */
[----:B------:R-:W-:Y:S01]  /*0170*/  HFMA2 R67, -RZ, RZ, 0, 5.9604644775390625e-08 ;  /* 0x00000001ff437431 */ /* 0x000fe200000001ff */
[----:B------:R-:W-:Y:S05]  /*0180*/  BRA `(.L_x_0) ;  /* 0x00000000000c7947 */ /* 0x000fea0003800000 */
.L_x_1:
[----:B------:R-:W1:Y:S01]  /*0190*/  LDCU UR4, c[0x0][0x880] ;  /* 0x00011000ff0477ac */ /* 0x000e620008000800 */
[----:B------:R-:W-:Y:S01]  /*01a0*/  HFMA2 R67, -RZ, RZ, 0, 5.9604644775390625e-08 ;  /* 0x00000001ff437431 */ /* 0x000fe200000001ff */
[----:B-1----:R-:W-:-:S07]  /*01b0*/  MOV R35, UR4 ;  /* 0x0000000400237c02 */ /* 0x002fce0008000f00 */
.L_x_0:
[----:B------:R-:W2:Y:S02]  /*01c0*/  LDCU.64 UR4, c[0x0][0x8b0] ;  /* 0x00011600ff0477ac */ /* 0x000ea40008000a00 */
[----:B--2---:R-:W-:-:S04]  /*01d0*/  UISETP.NE.U32.AND UP0, UPT, UR4, URZ, UPT ;  /* 0x000000ff0400728c */ /* 0x004fc8000bf05070 */
[----:B------:R-:W-:-:S09]  /*01e0*/  UISETP.NE.AND.EX UP0, UPT, UR5, URZ, UPT, UP0 ;  /* 0x000000ff0500728c */ /* 0x000fd2000bf05300 */
[----:B------:R-:W-:Y:S05]  /*01f0*/  BRA.U UP0, `(.L_x_2) ;  /* 0x0000000100247547 */ /* 0x000fea000b800000 */
[----:B------:R-:W2:Y:S02]  /*0200*/  LDCU.64 UR4, c[0x0][0x8a8] ;  /* 0x00011500ff0477ac */ /* 0x000ea40008000a00 */
[----:B--2---:R-:W-:-:S04]  /*0210*/  UISETP.NE.U32.AND UP0, UPT, UR4, URZ, UPT ;  /* 0x000000ff0400728c */ /* 0x004fc8000bf05070 */
[----:B------:R-:W-:-:S09]  /*0220*/  UISETP.NE.AND.EX UP0, UPT, UR5, URZ, UPT, UP0 ;  /* 0x000000ff0500728c */ /* 0x000fd2000bf05300 */
[----:B------:R-:W-:Y:S05]  /*0230*/  BRA.U !UP0, `(.L_x_3) ;  /* 0x00000001080c7547 */ /* 0x000fea000b800000 */
[----:B------:R-:W2:Y:S02]  /*0240*/  LDC.64 R32, c[0x0][0x8a8] ;  /* 0x00022a00ff207b82 */ /* 0x000ea40000000a00 */
[----:B--2---:R2:W5:Y:S01]  /*0250*/  LDG.E R32, desc[UR52][R32.64] ;  /* 0x0000003420207981 */ /* 0x004562000c1e1900 */
[----:B------:R-:W-:Y:S05]  /*0260*/  BRA `(.L_x_2) ;  /* 0x0000000000087947 */ /* 0x000fea0003800000 */
.L_x_3:
[----:B------:R-:W2:Y:S02]  /*0270*/  LDCU UR4, c[0x0][0x8a0] ;  /* 0x00011400ff0477ac */ /* 0x000ea40008000800 */
[----:B--2---:R-:W-:Y:S02]  /*0280*/  MOV R32, UR4 ;  /* 0x0000000400207c02 */ /* 0x004fe40008000f00 */
.L_x_2:
[----:B------:R-:W-:Y:S01]  /*0290*/  IMAD.U32 R0, RZ, RZ, UR10 ;  /* 0x0000000aff007e24 */ /* 0x000fe2000f8e00ff */
[----:B------:R-:W-:Y:S04]  /*02a0*/  BSSY.RECONVERGENT B0, `(.L_x_4) ;  /* 0x000000c000007945 */ /* 0x000fe80003800200 */
[C---:B------:R-:W-:Y:S02]  /*02b0*/  ISETP.NE.OR P2, PT, R0.reuse, 0x1, !P1 ;  /* 0x000000010000780c */ /* 0x040fe40004f45670 */
[----:B------:R-:W-:-:S11]  /*02c0*/  ISETP.NE.OR P0, PT, R0, 0x3, !P1 ;  /* 0x000000030000780c */ /* 0x000fd60004f05670 */
[----:B------:R-:W-:Y:S05]  /*02d0*/  @P2 BRA `(.L_x_5) ;  /* 0x0000000000202947 */ /* 0x000fea0003800000 */
[----:B------:R-:W3:Y:S02]  /*02e0*/  LDCU.64 UR4, c[0x0][0x348] ;  /* 0x00006900ff0477ac */ /* 0x000ee40008000a00 */
[----:B---3--:R-:W-:Y:S02]  /*02f0*/  UIADD3 UR6, UP1, UPT, UR4, 0x80, URZ ;  /* 0x0000008004067890 */ /* 0x008fe4000ff3e0ff */
[----:B------:R-:W-:Y:S02]  /*0300*/  UIADD3 UR4, UP0, UPT, UR4, 0x180, URZ ;  /* 0x0000018004047890 */ /* 0x000fe4000ff1e0ff */
[----:B------:R-:W-:Y:S02]  /*0310*/  UIADD3.X UR7, UPT, UPT, URZ, UR5, URZ, UP1, !UPT ;  /* 0x00000005ff077290 */ /* 0x000fe40008ffe4ff */
[----:B------:R-:W-:-:S07]  /*0320*/  UIADD3.X UR5, UPT, UPT, URZ, UR5, URZ, UP0, !UPT ;  /* 0x00000005ff057290 */ /* 0x000fce00087fe4ff */
[----:B------:R3:W-:Y:S02]  /*0330*/  UTMACCTL.PF [UR6] ;  /* 0x00000000060079b9 */ /* 0x0007e40008040000 */
[----:B------:R3:W-:Y:S02]  /*0340*/  UTMACCTL.PF [UR4] ;  /* 0x00000000040079b9 */ /* 0x0007e40008040000 */
[----:B---3--:R-:W-:Y:S01]  /*0350*/  NOP ;  /* 0x0000000000007918 */ /* 0x008fe20000000000 */
.L_x_5:
[----:B------:R-:W-:Y:S05]  /*0360*/  BSYNC.RECONVERGENT B0 ;  /* 0x0000000000007941 */ /* 0x000fea0003800200 */
.L_x_4:
[----:B------:R-:W-:Y:S04]  /*0370*/  BSSY.RECONVERGENT B0, `(.L_x_6) ;  /* 0x000000a000007945 */ /* 0x000fe80003800200 */
        /* <DEDUP_REMOVED lines=9> */
.L_x_7:
[----:B------:R-:W-:Y:S05]  /*0410*/  BSYNC.RECONVERGENT B0 ;  /* 0x0000000000007941 */ /* 0x000fea0003800200 */
.L_x_6:
[----:B------:R-:W3:Y:S01]  /*0420*/  LDCU.64 UR4, c[0x0][0x888] ;  /* 0x00011100ff0477ac */ /* 0x000ee20008000a00 */
[----:B------:R-:W-:Y:S02]  /*0430*/  UISETP.EQ.U32.AND UP1, UPT, UR8, URZ, UPT ;  /* 0x000000ff0800728c */ /* 0x000fe4000bf22070 */
[----:B------:R-:W-:Y:S02]  /*0440*/  UPLOP3.LUT UP5, UPT, UPT, UPT, UPT, 0x80, 0x8 ;  /* 0x000000000008789c */ /* 0x000fe40003faf070 */
[----:B---3--:R-:W-:-:S04]  /*0450*/  UISETP.NE.U32.AND UP0, UPT, UR4, URZ, UPT ;  /* 0x000000ff0400728c */ /* 0x008fc8000bf05070 */
[----:B------:R-:W-:-:S04]  /*0460*/  UISETP.NE.AND.EX UP0, UPT, UR5, URZ, UPT, UP0 ;  /* 0x000000ff0500728c */ /* 0x000fc8000bf05300 */
[----:B------:R-:W-:-:S04]  /*0470*/  UISETP.EQ.OR.EX UP2, UPT, UR9, URZ, !UP0, UP1 ;  /* 0x000000ff0900728c */ /* 0x000fc8000c742710 */
[----:B------:R-:W-:-:S05]  /*0480*/  UP2UR UR47, UPR, URZ, 0x4 ;  /* 0x00000004ff2f7883 */ /* 0x000fca0008000000 */
[----:B------:R-:W-:Y:S07]  /*0490*/  BRA.U !UP2, `(.L_x_8) ;  /* 0x000000010a207547 */ /* 0x000fee000b800000 */
[----:B------:R-:W-:Y:S01]  /*04a0*/  UISETP.NE.U32.AND UP2, UPT, UR8, URZ, UPT ;  /* 0x000000ff0800728c */ /* 0x000fe2000bf45070 */
[----:B-----5:R-:W-:Y:S01]  /*04b0*/  FSETP.NEU.AND P0, PT, R35, RZ, PT ;  /* 0x000000ff2300720b */ /* 0x020fe20003f0d000 */
[----:B------:R-:W-:Y:S02]  /*04c0*/  USEL UR4, URZ, 0xffffffff, UP0 ;  /* 0xffffffffff047887 */ /* 0x000fe40008000000 */
[----:B------:R-:W-:-:S10]  /*04d0*/  UISETP.NE.AND.EX UP2, UPT, UR9, URZ, UPT, UP2 ;  /* 0x000000ff0900728c */ /* 0x000fd4000bf45320 */
[----:B------:R-:W-:Y:S01]  /*04e0*/  VOTEU.ANY UP1, P0 ;  /* 0x0000000000ff7886 */ /* 0x000fe20000020100 */
[----:B------:R-:W-:-:S04]  /*04f0*/  @!UP2 USEL UR4, URZ, 0xffffffff, UP1 ;  /* 0xffffffffff04a887 */ /* 0x000fc80008800000 */
[----:B------:R-:W-:-:S04]  /*0500*/  ULOP3.LUT UR4, UR4, 0x1, URZ, 0xc0, !UPT ;  /* 0x0000000104047892 */ /* 0x000fc8000f8ec0ff */
[----:B------:R-:W-:-:S11]  /*0510*/  UISETP.NE.U32.AND UP5, UPT, UR4, 0x1, UPT ;  /* 0x000000010400788c */ /* 0x000fd6000bfa5070 */
.L_x_8:
[----:B------:R-:W3:Y:S01]  /*0520*/  SHFL.IDX PT, R0, R72, RZ, 0x1f ;  /* 0x00001fff48007589 */ /* 0x000ee200000e0000 */
[----:B------:R-:W-:Y:S01]  /*0530*/  R2UR UR4, R12 ;  /* 0x000000000c0472ca */ /* 0x000fe200000e0000 */
[----:B------:R-:W-:-:S04]  /*0540*/  UISETP.NE.AND UP1, UPT, UR10, 0x2, UPT ;  /* 0x000000020a00788c */ /* 0x000fc8000bf25270 */
[----:B------:R-:W-:-:S08]  /*0550*/  USEL UR37, URZ, 0x1, UP1 ;  /* 0x00000001ff257887 */ /* 0x000fd00008800000 */
[----:B------:R-:W-:-:S06]  /*0560*/  UISETP.EQ.AND UP2, UPT, UR4, URZ, !UP1 ;  /* 0x000000ff0400728c */ /* 0x000fcc000cf42270 */
[----:B------:R-:W-:Y:S02]  /*0570*/  PLOP3.LUT P5, PT, P1, PT, UP2, 0x80, 0x8 ;  /* 0x000000000008781c */ /* 0x000fe40000faf028 */
[----:B---3--:R-:W-:-:S13]  /*0580*/  ISETP.NE.AND P0, PT, R0, RZ, PT ;  /* 0x000000ff0000720c */ /* 0x008fda0003f05270 */
[----:B------:R-:W-:Y:S05]  /*0590*/  @P0 BRA `(.L_x_9) ;  /* 0x0000000000340947 */ /* 0x000fea0003800000 */
[----:B------:R-:W-:Y:S01]  /*05a0*/  UMOV UR4, 0x400 ;  /* 0x0000040000047882 */ /* 0x000fe20000000000 */
[----:B------:R-:W-:Y:S01]  /*05b0*/  UMOV UR6, 0x1 ;  /* 0x0000000100067882 */ /* 0x000fe20000000000 */
[----:B------:R-:W-:Y:S02]  /*05c0*/  ULEA UR4, UR46, UR4, 0x18 ;  /* 0x000000042e047291 */ /* 0x000fe4000f8ec0ff */
[----:B------:R-:W-:-:S04]  /*05d0*/  UIADD3 UR6, UPT, UPT, -UR6, 0x100000, URZ ;  /* 0x0010000006067890 */ /* 0x000fc8000fffe1ff */
[----:B------:R-:W-:Y:S02]  /*05e0*/  USHF.L.U32 UR7, UR6, 0xb, URZ ;  /* 0x0000000b06077899 */ /* 0x000fe400080006ff */
[----:B------:R-:W-:Y:S01]  /*05f0*/  USHF.L.U32 UR6, UR6, 0x1, URZ ;  /* 0x0000000106067899 */ /* 0x000fe200080006ff */
[----:B------:R-:W-:Y:S01]  /*0600*/  ELECT P0, URZ, PT ;  /* 0x0000000000ff782f */ /* 0x000fe20003800000 */
[----:B------:R-:W3:Y:S10]  /*0610*/  FENCE.VIEW.ASYNC.S ;  /* 0x00000000000073c6 */ /* 0x000ef40000000000 */
[----:B---3--:R3:W4:Y:S01]  /*0620*/  SYNCS.EXCH.64 URZ, [UR4], UR6 ;  /* 0x0000000604ff75b2 */ /* 0x0087220008000100 */
[----:B------:R3:W1:Y:S01]  /*0630*/  SYNCS.EXCH.64 URZ, [UR4+0x10], UR6 ;  /* 0x0000100604ff75b2 */ /* 0x0006620008000100 */
[----:B------:R3:W1:Y:S01]  /*0640*/  SYNCS.EXCH.64 URZ, [UR4+0x8], UR6 ;  /* 0x0000080604ff75b2 */ /* 0x0006620008000100 */
[----:B------:R3:W1:Y:S01]  /*0650*/  SYNCS.EXCH.64 URZ, [UR4+0x18], UR6 ;  /* 0x0000180604ff75b2 */ /* 0x0006620008000100 */
[----:B------:R-:W-:Y:S01]  /*0660*/  NOP ;  /* 0x0000000000007918 */ /* 0x000fe20000000000 */
.L_x_9:
[----:B------:R-:W2:Y:S01]  /*0670*/  SHFL.IDX PT, R0, R72, RZ, 0x1f ;  /* 0x00001fff48007589 */ /* 0x000ea200000e0000 */
[----:B------:R-:W-:Y:S01]  /*0680*/  NOP ;  /* 0x0000000000007918 */ /* 0x000fe20000000000 */
[----:B--2---:R-:W-:-:S13]  /*0690*/  ISETP.NE.AND P0, PT, R0, 0x1, PT ;  /* 0x000000010000780c */ /* 0x004fda0003f05270 */
[----:B------:R-:W-:Y:S05]  /*06a0*/  @P0 BRA `(.L_x_10) ;  /* 0x0000000000540947 */ /* 0x000fea0003800000 */
[----:B---3--:R-:W-:Y:S01]  /*06b0*/  UMOV UR4, 0x400 ;  /* 0x0000040000047882 */ /* 0x008fe20000000000 */
[----:B------:R-:W-:Y:S01]  /*06c0*/  UMOV UR8, 0x20 ;  /* 0x0000002000087882 */ /* 0x000fe20000000000 */
[----:B------:R-:W-:Y:S01]  /*06d0*/  UMOV UR6, 0x80 ;  /* 0x0000008000067882 */ /* 0x000fe20000000000 */
[----:B------:R-:W-:Y:S02]  /*06e0*/  ULEA UR4, UR46, UR4, 0x18 ;  /* 0x000000042e047291 */ /* 0x000fe4000f8ec0ff */
[----:B------:R-:W-:-:S04]  /*06f0*/  UIADD3 UR8, UPT, UPT, -UR8, 0x100000, URZ ;  /* 0x0010000008087890 */ /* 0x000fc8000fffe1ff */
[----:B------:R-:W-:Y:S02]  /*0700*/  USHF.L.U32 UR9, UR8, 0xb, URZ ;  /* 0x0000000b08097899 */ /* 0x000fe400080006ff */
[----:B------:R-:W-:Y:S02]  /*0710*/  USHF.L.U32 UR8, UR8, 0x1, URZ ;  /* 0x0000000108087899 */ /* 0x000fe400080006ff */
[----:B------:R-:W-:-:S04]  /*0720*/  UIADD3 UR6, UPT, UPT, -UR6, 0x100000, URZ ;  /* 0x0010000006067890 */ /* 0x000fc8000fffe1ff */
[----:B------:R-:W-:Y:S02]  /*0730*/  USHF.L.U32 UR7, UR6, 0xb, URZ ;  /* 0x0000000b06077899 */ /* 0x000fe400080006ff */
[----:B------:R-:W-:Y:S01]  /*0740*/  USHF.L.U32 UR6, UR6, 0x1, URZ ;  /* 0x0000000106067899 */ /* 0x000fe200080006ff */
[----:B------:R-:W-:Y:S01]  /*0750*/  ELECT P0, URZ, PT ;  /* 0x0000000000ff782f */ /* 0x000fe20003800000 */
[----:B------:R-:W2:Y:S02]  /*0760*/  FENCE.VIEW.ASYNC.S ;  /* 0x00000000000073c6 */ /* 0x000ea40000000000 */
[----:B--2---:R2:W3:Y:S08]  /*0770*/  SYNCS.EXCH.64 URZ, [UR4+0x20], UR8 ;  /* 0x0000200804ff75b2 */ /* 0x0044f00008000100 */
[----:B------:R2:W1:Y:S01]  /*0780*/  SYNCS.EXCH.64 URZ, [UR4+0x40], UR6 ;  /* 0x0000400604ff75b2 */ /* 0x0004620008000100 */
[----:B------:R2:W1:Y:S01]  /*0790*/  SYNCS.EXCH.64 URZ, [UR4+0x28], UR8 ;  /* 0x0000280804ff75b2 */ /* 0x0004620008000100 */
[----:B------:R2:W1:Y:S01]  /*07a0*/  SYNCS.EXCH.64 URZ, [UR4+0x48], UR6 ;  /* 0x0000480604ff75b2 */ /* 0x0004620008000100 */
[----:B------:R2:W1:Y:S01]  /*07b0*/  SYNCS.EXCH.64 URZ, [UR4+0x30], UR8 ;  /* 0x0000300804ff75b2 */ /* 0x0004620008000100 */
[----:B------:R2:W1:Y:S01]  /*07c0*/  SYNCS.EXCH.64 URZ, [UR4+0x50], UR6 ;  /* 0x0000500604ff75b2 */ /* 0x0004620008000100 */
[----:B------:R2:W1:Y:S01]  /*07d0*/  SYNCS.EXCH.64 URZ, [UR4+0x38], UR8 ;  /* 0x0000380804ff75b2 */ /* 0x0004620008000100 */
[----:B------:R2:W1:Y:S01]  /*07e0*/  SYNCS.EXCH.64 URZ, [UR4+0x58], UR6 ;  /* 0x0000580604ff75b2 */ /* 0x0004620008000100 */
[----:B------:R-:W-:Y:S01]  /*07f0*/  NOP ;  /* 0x0000000000007918 */ /* 0x000fe20000000000 */
.L_x_10:
[----:B------:R-:W4:Y:S01]  /*0800*/  SHFL.IDX PT, R0, R72, RZ, 0x1f ;  /* 0x00001fff48007589 */ /* 0x000f2200000e0000 */
[----:B------:R-:W-:Y:S01]  /*0810*/  NOP ;  /* 0x0000000000007918 */ /* 0x000fe20000000000 */
[----:B----4-:R-:W-:-:S13]  /*0820*/  ISETP.NE.AND P0, PT, R0, 0x3, PT ;  /* 0x000000030000780c */ /* 0x010fda0003f05270 */
[----:B------:R-:W-:Y:S05]  /*0830*/  @P0 BRA `(.L_x_11) ;  /* 0x00000000002c0947 */ /* 0x000fea0003800000 */
[----:B--23--:R-:W-:Y:S01]  /*0840*/  UMOV UR6, 0x400 ;  /* 0x0000040000067882 */ /* 0x00cfe20000000000 */
[----:B------:R-:W-:Y:S01]  /*0850*/  UMOV UR4, 0x20 ;  /* 0x0000002000047882 */ /* 0x000fe20000000000 */
[----:B------:R-:W-:Y:S02]  /*0860*/  ULEA UR6, UR46, UR6, 0x18 ;  /* 0x000000062e067291 */ /* 0x000fe4000f8ec0ff */
[----:B------:R-:W-:-:S04]  /*0870*/  UIADD3 UR4, UPT, UPT, -UR4, 0x100000, URZ ;  /* 0x0010000004047890 */ /* 0x000fc8000fffe1ff */
[----:B------:R-:W-:Y:S02]  /*0880*/  USHF.L.U32 UR5, UR4, 0xb, URZ ;  /* 0x0000000b04057899 */ /* 0x000fe400080006ff */
[----:B------:R-:W-:Y:S01]  /*0890*/  USHF.L.U32 UR4, UR4, 0x1, URZ ;  /* 0x0000000104047899 */ /* 0x000fe200080006ff */
[----:B------:R-:W-:Y:S01]  /*08a0*/  ELECT P0, URZ, PT ;  /* 0x0000000000ff782f */ /* 0x000fe20003800000 */
[----:B------:R-:W2:Y:S10]  /*08b0*/  FENCE.VIEW.ASYNC.S ;  /* 0x00000000000073c6 */ /* 0x000eb40000000000 */
[----:B--2---:R4:W2:Y:S01]  /*08c0*/  SYNCS.EXCH.64 URZ, [UR6+0x60], UR4 ;  /* 0x0000600406ff75b2 */ /* 0x0048a20008000100 */
[----:B------:R4:W3:Y:S02]  /*08d0*/  SYNCS.EXCH.64 URZ, [UR6+0x68], UR4 ;  /* 0x0000680406ff75b2 */ /* 0x0008e40008000100 */
[----:B----4-:R-:W-:Y:S01]  /*08e0*/  NOP ;  /* 0x0000000000007918 */ /* 0x010fe20000000000 */
.L_x_11:
[----:B------:R-:W4:Y:S01]  /*08f0*/  SHFL.IDX PT, R0, R72, RZ, 0x1f ;  /* 0x00001fff48007589 */ /* 0x000f2200000e0000 */
[----:B------:R-:W-:Y:S01]  /*0900*/  NOP ;  /* 0x0000000000007918 */ /* 0x000fe20000000000 */
[----:B----4-:R-:W-:-:S13]  /*0910*/  ISETP.NE.AND P0, PT, R0, 0x4, PT ;  /* 0x000000040000780c */ /* 0x010fda0003f05270 */
[----:B------:R-:W-:Y:S05]  /*0920*/  @P0 BRA `(.L_x_12) ;  /* 0x0000000000480947 */ /* 0x000fea0003800000 */
[----:B--23--:R-:W-:Y:S01]  /*0930*/  UMOV UR4, 0x1e0 ;  /* 0x000001e000047882 */ /* 0x00cfe20000000000 */
[----:B------:R-:W-:Y:S01]  /*0940*/  UMOV UR6, 0x400 ;  /* 0x0000040000067882 */ /* 0x000fe20000000000 */
[----:B------:R-:W-:Y:S01]  /*0950*/  USEL UR4, UR4, 0x1a0, UP5 ;  /* 0x000001a004047887 */ /* 0x000fe2000a800000 */
        /* <DEDUP_REMOVED lines=10> */
[----:B--2---:R4:W2:Y:S08]  /*0a00*/  SYNCS.EXCH.64 URZ, [UR6+0x70], UR8 ;  /* 0x0000700806ff75b2 */ /* 0x0048b00008000100 */
[----:B------:R4:W3:Y:S01]  /*0a10*/  SYNCS.EXCH.64 URZ, [UR6+0x80], UR4 ;  /* 0x0000800406ff75b2 */ /* 0x0008e20008000100 */
[----:B------:R4:W1:Y:S01]  /*0a20*/  SYNCS.EXCH.64 URZ, [UR6+0x78], UR8 ;  /* 0x0000780806ff75b2 */ /* 0x0008620008000100 */
[----:B------:R4:W1:Y:S02]  /*0a30*/  SYNCS.EXCH.64 URZ, [UR6+0x88], UR4 ;  /* 0x0000880406ff75b2 */ /* 0x0008640008000100 */
[----:B----4-:R-:W-:Y:S01]  /*0a40*/  NOP ;  /* 0x0000000000007918 */ /* 0x010fe20000000000 */
.L_x_12:
[----:B------:R-:W4:Y:S01]  /*0a50*/  SHFL.IDX PT, R0, R72, RZ, 0x1f ;  /* 0x00001fff48007589 */ /* 0x000f2200000e0000 */
[----:B------:R-:W-:Y:S01]  /*0a60*/  NOP ;  /* 0x0000000000007918 */ /* 0x000fe20000000000 */
[----:B----4-:R-:W-:-:S13]  /*0a70*/  ISETP.NE.AND P0, PT, R0, 0x5, PT ;  /* 0x000000050000780c */ /* 0x010fda0003f05270 */
[----:B------:R-:W-:Y:S05]  /*0a80*/  @P0 BRA `(.L_x_13) ;  /* 0x0000000000540947 */ /* 0x000fea0003800000 */
[----:B--23--:R-:W-:Y:S01]  /*0a90*/  UMOV UR4, 0x400 ;  /* 0x0000040000047882 */ /* 0x00cfe20000000000 */
        /* <DEDUP_REMOVED lines=14> */
[----:B------:R4:W1:Y:S01]  /*0b80*/  SYNCS.EXCH.64 URZ, [UR4+0xb8], UR8 ;  /* 0x0000b80804ff75b2 */ /* 0x0008620008000100 */
[----:B------:R4:W1:Y:S01]  /*0b90*/  SYNCS.EXCH.64 URZ, [UR4+0xa0], UR6 ;  /* 0x0000a00604ff75b2 */ /* 0x0008620008000100 */
[----:B------:R4:W1:Y:S01]  /*0ba0*/  SYNCS.EXCH.64 URZ, [UR4+0xc0], UR8 ;  /* 0x0000c00804ff75b2 */ /* 0x0008620008000100 */
[----:B------:R4:W1:Y:S01]  /*0bb0*/  SYNCS.EXCH.64 URZ, [UR4+0xa8], UR6 ;  /* 0x0000a80604ff75b2 */ /* 0x0008620008000100 */
[----:B------:R4:W1:Y:S02]  /*0bc0*/  SYNCS.EXCH.64 URZ, [UR4+0xc8], UR8 ;  /* 0x0000c80804ff75b2 */ /* 0x0008640008000100 */
[----:B----4-:R-:W-:Y:S01]  /*0bd0*/  NOP ;  /* 0x0000000000007918 */ /* 0x010fe20000000000 */
.L_x_13:
[----:B------:R-:W4:Y:S01]  /*0be0*/  SHFL.IDX PT, R0, R72, RZ, 0x1f ;  /* 0x00001fff48007589 */ /* 0x000f2200000e0000 */
[----:B------:R-:W-:Y:S01]  /*0bf0*/  ISETP.NE.OR P1, PT, RZ, UR10, !P1 ;  /* 0x0000000aff007c0c */ /* 0x000fe2000cf25670 */
        /* <DEDUP_REMOVED lines=12> */
[----:B------:R4:W3:Y:S01]  /*0cc0*/  SYNCS.EXCH.64 URZ, [UR4+0xe0], UR6 ;  /* 0x0000e00604ff75b2 */ /* 0x0008e20008000100 */
[----:B------:R4:W1:Y:S01]  /*0cd0*/  SYNCS.EXCH.64 URZ, [UR4+0xd8], UR6 ;  /* 0x0000d80604ff75b2 */ /* 0x0008620008000100 */
[----:B------:R4:W1:Y:S02]  /*0ce0*/  SYNCS.EXCH.64 URZ, [UR4+0xe8], UR6 ;  /* 0x0000e80604ff75b2 */ /* 0x0008640008000100 */
[----:B----4-:R-:W-:Y:S01]  /*0cf0*/  NOP ;  /* 0x0000000000007918 */ /* 0x010fe20000000000 */
.L_x_14:
[----:B------:R-:W-:Y:S01]  /*0d00*/  VOTEU.ALL UP1, P1 ;  /* 0x0000000000ff7886 */ /* 0x000fe20000820000 */
[----:B--23--:R-:W2:Y:S01]  /*0d10*/  LDCU UR7, c[0x0][0x36c] ;  /* 0x00006d80ff0777ac */ /* 0x00cea20008000800 */
[----:B------:R-:W-:Y:S01]  /*0d20*/  NOP ;  /* 0x0000000000007918 */ /* 0x000fe20000000000 */
[----:B------:R-:W-:Y:S01]  /*0d30*/  LOP3.LUT R10, R80, 0x1f, RZ, 0xc0, !PT ;  /* 0x0000001f500a7812 */ /* 0x000fe200078ec0ff */
[----:B------:R-:W-:Y:S01]  /*0d40*/  UMOV UR4, 0x20 ;  /* 0x0000002000047882 */ /* 0x000fe20000000000 */
[----:B------:R-:W-:Y:S01]  /*0d50*/  @!UP1 UMOV UR6, 0x400 ;  /* 0x0000040000069882 */ /* 0x000fe20000000000 */
[----:B------:R-:W-:-:S04]  /*0d60*/  @!UP1 UIADD3 UR4, UPT, UPT, -UR4, 0x100000, URZ ;  /* 0x0010000004049890 */ /* 0x000fc8000fffe1ff */
[----:B------:R-:W-:Y:S02]  /*0d70*/  @!UP1 USHF.L.U32 UR5, UR4, 0xb, URZ ;  /* 0x0000000b04059899 */ /* 0x000fe400080006ff */
[----:B------:R-:W-:Y:S02]  /*0d80*/  @!UP1 USHF.L.U32 UR4, UR4, 0x1, URZ ;  /* 0x0000000104049899 */ /* 0x000fe400080006ff */
[----:B------:R-:W-:Y:S01]  /*0d90*/  @!UP1 ULEA UR6, UR46, UR6, 0x18 ;  /* 0x000000062e069291 */ /* 0x000fe2000f8ec0ff */
[----:B------:R-:W-:Y:S01]  /*0da0*/  VOTEU.ALL UP1, P1 ;  /* 0x0000000000ff7886 */ /* 0x000fe20000820000 */
[----:B------:R-:W-:Y:S01]  /*0db0*/  UISETP.NE.AND UP4, UPT, UR10, URZ, UPT ;  /* 0x000000ff0a00728c */ /* 0x000fe2000bf85270 */
[----:B------:R-:W3:Y:S09]  /*0dc0*/  FENCE.VIEW.ASYNC.S ;  /* 0x00000000000073c6 */ /* 0x000ef20000000000 */
[----:B---3--:R3:W4:Y:S01]  /*0dd0*/  @!UP1 SYNCS.EXCH.64 URZ, [UR6+0xf0], UR4 ;  /* 0x0000f00406ff95b2 */ /* 0x0087220008000100 */
[----:B--2---:R-:W-:-:S09]  /*0de0*/  UISETP.EQ.U32.AND UP1, UPT, UR7, 0x1, UPT ;  /* 0x000000010700788c */ /* 0x004fd2000bf22070 */
[----:B------:R-:W-:Y:S05]  /*0df0*/  BRA.U !UP1, `(.L_x_15) ;  /* 0x0000000109087547 */ /* 0x000fea000b800000 */
[----:B-1--4-:R-:W-:Y:S01]  /*0e00*/  UCGABAR_ARV ;  /* 0x00000000000079c7 */ /* 0x012fe20008000000 */
[----:B------:R-:W-:Y:S05]  /*0e10*/  BRA `(.L_x_16) ;  /* 0x0000000000047947 */ /* 0x000fea0003800000 */
.L_x_15:
[----:B-1--4-:R-:W-:Y:S01]  /*0e20*/  NOP ;  /* 0x0000000000007918 */ /* 0x012fe20000000000 */
.L_x_16:
[----:B------:R-:W1:Y:S01]  /*0e30*/  S2R R11, SR_CTAID.X ;  /* 0x00000000000b7919 */ /* 0x000e620000002500 */
[----:B------:R-:W-:-:S05]  /*0e40*/  CS2R.32 R68, SR_CgaSize ;  /* 0x0000000000447805 */ /* 0x000fca0000008a00 */
[----:B------:R-:W-:-:S05]  /*0e50*/  IMAD R68, R68, -0xa0, RZ ;  /* 0xffffff6044447824 */ /* 0x000fca00078e02ff */
[----:B---3--:R-:W-:-:S14]  /*0e60*/  R2UR UR5, R68 ;  /* 0x00000000440572ca */ /* 0x008fdc00000e0000 */
[----:B------:R-:W2:Y:S01]  /*0e70*/  LDCU UR5, c[0x0][UR5+0x2b0] ;  /* 0x00005600050577ac */ /* 0x000ea20008000800 */
[----:B------:R-:W-:-:S05]  /*0e80*/  CS2R.32 R0, SR_CgaSize ;  /* 0x0000000000007805 */ /* 0x000fca0000008a00 */
[----:B------:R-:W-:-:S06]  /*0e90*/  IMAD R0, R0, -0xa0, RZ ;  /* 0xffffff6000007824 */ /* 0x000fcc00078e02ff */
[----:B------:R-:W3:Y:S01]  /*0ea0*/  LDC R0, c[0x0][R0+0x2a0] ;  /* 0x0000a80000007b82 */ /* 0x000ee20000000800 */
[----:B------:R-:W-:Y:S01]  /*0eb0*/  PRMT R8, RZ, 0x7610, R8 ;  /* 0x00007610ff087816 */ /* 0x000fe20000000008 */
[----:B------:R-:W4:Y:S01]  /*0ec0*/  S2R R20, SR_CTAID.Y ;  /* 0x0000000000147919 */ /* 0x000f220000002600 */
[----:B------:R-:W-:-:S05]  /*0ed0*/  CS2R.32 R68, SR_CgaSize ;  /* 0x0000000000447805 */ /* 0x000fca0000008a00 */
[----:B------:R-:W-:-:S05]  /*0ee0*/  IMAD R68, R68, -0xa0, RZ ;  /* 0xffffff6044447824 */ /* 0x000fca00078e02ff */
[----:B------:R-:W-:-:S14]  /*0ef0*/  R2UR UR4, R68 ;  /* 0x00000000440472ca */ /* 0x000fdc00000e0000 */
[----:B------:R-:W3:Y:S01]  /*0f00*/  LDCU UR4, c[0x0][UR4+0x2b4] ;  /* 0x00005680040477ac */ /* 0x000ee20008000800 */
[----:B------:R-:W-:Y:S01]  /*0f10*/  UISETP.NE.AND UP2, UPT, UR10, 0x2, UPT ;  /* 0x000000020a00788c */ /* 0x000fe2000bf45270 */
[----:B------:R-:W2:Y:S01]  /*0f20*/  LDC R13, c[0x0][0xb24] ;  /* 0x0002c900ff0d7b82 */ /* 0x000ea20000000800 */
[----:B------:R-:W-:-:S05]  /*0f30*/  CS2R.32 R66, SR_CgaSize ;  /* 0x0000000000427805 */ /* 0x000fca0000008a00 */
[----:B------:R-:W-:-:S06]  /*0f40*/  IMAD R66, R66, -0xa0, RZ ;  /* 0xffffff6042427824 */ /* 0x000fcc00078e02ff */
[----:B------:R-:W3:Y:S08]  /*0f50*/  LDC R66, c[0x0][R66+0x2a4] ;  /* 0x0000a90042427b82 */ /* 0x000ef00000000800 */
[----:B------:R-:W3:Y:S01]  /*0f60*/  LDC R26, c[0x0][0xb24] ;  /* 0x0002c900ff1a7b82 */ /* 0x000ee20000000800 */
[----:B-1----:R-:W-:Y:S01]  /*0f70*/  I2FP.F32.U32 R4, R11 ;  /* 0x0000000b00047245 */ /* 0x002fe20000201000 */
[----:B------:R-:W-:-:S06]  /*0f80*/  IMAD.MOV.U32 R21, RZ, RZ, R11 ;  /* 0x000000ffff157224 */ /* 0x000fcc00078e000b */
[----:B------:R-:W1:Y:S01]  /*0f90*/  S2UR UR60, SR_CTAID.Z ;  /* 0x00000000003c79c3 */ /* 0x000e620000002700 */
[----:B--2---:R-:W-:Y:S02]  /*0fa0*/  ISETP.GE.AND P0, PT, R13, 0x1, PT ;  /* 0x000000010d00780c */ /* 0x004fe40003f06270 */
[----:B----4-:R-:W-:Y:S01]  /*0fb0*/  I2FP.F32.U32 R2, R20 ;  /* 0x0000001400027245 */ /* 0x010fe20000201000 */
[----:B------:R-:W-:-:S04]  /*0fc0*/  FMUL R4, R4, UR5 ;  /* 0x0000000504047c20 */ /* 0x000fc80008400000 */
[----:B---3--:R-:W-:Y:S01]  /*0fd0*/  FMUL R2, R2, UR4 ;  /* 0x0000000402027c20 */ /* 0x008fe20008400000 */
[----:B------:R-:W2:Y:S01]  /*0fe0*/  F2I.U32.TRUNC.NTZ R68, R4 ;  /* 0x0000000400447305 */ /* 0x000ea2000020f000 */
[----:B------:R-:W3:Y:S07]  /*0ff0*/  LDCU UR4, c[0x0][0xb30] ;  /* 0x00016600ff0477ac */ /* 0x000eee0008000800 */
[----:B------:R-:W4:Y:S01]  /*1000*/  F2I.U32.TRUNC.NTZ R3, R2 ;  /* 0x0000000200037305 */ /* 0x000f22000020f000 */
[----:B--2---:R-:W-:-:S04]  /*1010*/  IMAD.MOV R68, RZ, RZ, -R68 ;  /* 0x000000ffff447224 */ /* 0x004fc800078e0a44 */
[----:B------:R-:W-:Y:S01]  /*1020*/  IMAD R68, R0, R68, R11 ;  /* 0x0000004400447224 */ /* 0x000fe200078e020b */
[----:B------:R-:W-:Y:S01]  /*1030*/  PRMT R0, RZ, 0x7610, R0 ;  /* 0x00007610ff007816 */ /* 0x000fe20000000000 */
[----:B---3--:R-:W-:Y:S01]  /*1040*/  UISETP.NE.AND UP3, UPT, UR4, 0x1, UPT ;  /* 0x000000010400788c */ /* 0x008fe2000bf65270 */
[----:B----4-:R-:W-:-:S05]  /*1050*/  IADD3 R3, PT, PT, -R3, RZ, RZ ;  /* 0x000000ff03037210 */ /* 0x010fca0007ffe1ff */
[----:B------:R-:W-:Y:S01]  /*1060*/  IMAD R66, R66, R3, R20 ;  /* 0x0000000342427224 */ /* 0x000fe200078e0214 */
[----:B-1----:R-:W-:Y:S06]  /*1070*/  BRA.U UP4, `(.L_x_17) ;  /* 0x0000000104247547 */ /* 0x002fec000b800000 */
[----:B------:R-:W-:Y:S01]  /*1080*/  ISETP.NE.AND P1, PT, R66, RZ, PT ;  /* 0x000000ff4200720c */ /* 0x000fe20003f25270 */
[----:B------:R-:W-:Y:S01]  /*1090*/  IMAD.MOV.U32 R0, RZ, RZ, 0x3 ;  /* 0x00000003ff007424 */ /* 0x000fe200078e00ff */
[C---:B------:R-:W-:Y:S02]  /*10a0*/  LOP3.LUT R3, R68.reuse, 0xfffffffe, RZ, 0xc0, !PT ;  /* 0xfffffffe44037812 */ /* 0x040fe400078ec0ff */
[----:B------:R-:W-:Y:S02]  /*10b0*/  ISETP.LT.U32.OR P1, PT, R68, 0x2, !P1 ;  /* 0x000000024400780c */ /* 0x000fe40004f21470 */
[----:B------:R-:W-:Y:S02]  /*10c0*/  SHF.L.U32 R0, R0, R3, RZ ;  /* 0x0000000300007219 */ /* 0x000fe400000006ff */
[----:B------:R-:W-:Y:S02]  /*10d0*/  SEL R5, RZ, 0x1, !P1 ;  /* 0x00000001ff057807 */ /* 0x000fe40004800000 */
[----:B------:R-:W-:-:S05]  /*10e0*/  SEL R2, RZ, 0x2, !P1 ;  /* 0x00000002ff027807 */ /* 0x000fca0004800000 */
[----:B------:R-:W-:-:S05]  /*10f0*/  IMAD.IADD R2, R5, 0x1, R2 ;  /* 0x0000000105027824 */ /* 0x000fca00078e0202 */
[----:B------:R-:W-:Y:S02]  /*1100*/  PRMT R8, R2, 0x7610, R8 ;  /* 0x0000761002087816 */ /* 0x000fe40000000008 */
.L_x_17:
[----:B------:R-:W-:Y:S05]  /*1110*/  @!P0 BRA `(.L_x_18) ;  /* 0x0000000000b88947 */ /* 0x000fea0003800000 */
[----:B------:R-:W1:Y:S01]  /*1120*/  LDC.64 R4, c[0x0][0xb18] ;  /* 0x0002c600ff047b82 */ /* 0x000e620000000a00 */
[----:B------:R-:W-:-:S07]  /*1130*/  ISETP.NE.AND P0, PT, R13, 0x1, PT ;  /* 0x000000010d00780c */ /* 0x000fce0003f05270 */
[----:B------:R-:W2:Y:S08]  /*1140*/  LDC R16, c[0x0][0xb0c] ;  /* 0x0002c300ff107b82 */ /* 0x000eb00000000800 */
[----:B------:R-:W3:Y:S08]  /*1150*/  LDC R15, c[0x0][0x370] ;  /* 0x0000dc00ff0f7b82 */ /* 0x000ef00000000800 */
[----:B------:R-:W4:Y:S01]  /*1160*/  LDC R18, c[0x0][0x374] ;  /* 0x0000dd00ff127b82 */ /* 0x000f220000000800 */
[----:B-1----:R-:W-:-:S07]  /*1170*/  ISETP.NE.AND P1, PT, R4, 0x1, PT ;  /* 0x000000010400780c */ /* 0x002fce0003f25270 */
[----:B------:R-:W3:Y:S01]  /*1180*/  LDC.64 R6, c[0x0][0xb10] ;  /* 0x0002c400ff067b82 */ /* 0x000ee20000000a00 */
[----:B--2---:R-:W-:-:S07]  /*1190*/  ISETP.NE.AND P2, PT, R16, 0x1, PT ;  /* 0x000000011000780c */ /* 0x004fce0003f45270 */
[----:B------:R-:W1:Y:S08]  /*11a0*/  LDC R14, c[0x0][0xb20] ;  /* 0x0002c800ff0e7b82 */ /* 0x000e700000000800 */
[----:B------:R-:W2:Y:S01]  /*11b0*/  LDC.64 R2, c[0x0][0xb28] ;  /* 0x0002ca00ff027b82 */ /* 0x000ea20000000a00 */
[----:B----4-:R-:W-:-:S04]  /*11c0*/  IMAD.HI.U32 R17, R18, R5, RZ ;  /* 0x0000000512117227 */ /* 0x010fc800078e00ff */
[----:B------:R-:W-:-:S04]  /*11d0*/  IMAD.HI.U32 R5, R20, R5, RZ ;  /* 0x0000000514057227 */ /* 0x000fc800078e00ff */
[----:B---3--:R-:W-:-:S04]  /*11e0*/  IMAD.HI.U32 R22, R15, R6, RZ ;  /* 0x000000060f167227 */ /* 0x008fc800078e00ff */
[C---:B------:R-:W-:Y:S01]  /*11f0*/  IMAD.HI.U32 R24, R11.reuse, R6, RZ ;  /* 0x000000060b187227 */ /* 0x040fe200078e00ff */
[-C--:B------:R-:W-:Y:S02]  /*1200*/  @P2 SHF.R.U32.HI R15, RZ, R7.reuse, R22 ;  /* 0x00000007ff0f2219 */ /* 0x080fe40000011616 */
[-C--:B-1----:R-:W-:Y:S02]  /*1210*/  @P1 SHF.R.U32.HI R18, RZ, R14.reuse, R17 ;  /* 0x0000000eff121219 */ /* 0x082fe40000011611 */
[----:B------:R-:W-:Y:S02]  /*1220*/  SHF.R.U32.HI R5, RZ, R14, R5 ;  /* 0x0000000eff057219 */ /* 0x000fe40000011605 */
[----:B------:R-:W-:Y:S02]  /*1230*/  SHF.R.U32.HI R24, RZ, R7, R24 ;  /* 0x00000007ff187219 */ /* 0x000fe40000011618 */
[----:B------:R-:W-:Y:S01]  /*1240*/  SEL R5, R20, R5, !P1 ;  /* 0x0000000514057207 */ /* 0x000fe20004800000 */
[----:B--2---:R-:W-:Y:S01]  /*1250*/  IMAD.HI.U32 R22, R18, R2, RZ ;  /* 0x0000000212167227 */ /* 0x004fe200078e00ff */
[----:B------:R-:W-:-:S02]  /*1260*/  SEL R21, R11, R24, !P2 ;  /* 0x000000180b157207 */ /* 0x000fc40005000000 */
[----:B------:R-:W-:Y:S01]  /*1270*/  IADD3 R7, PT, PT, -R5, RZ, RZ ;  /* 0x000000ff05077210 */ /* 0x000fe20007ffe1ff */
[----:B------:R-:W-:Y:S01]  /*1280*/  IMAD.HI.U32 R6, R15, R2, RZ ;  /* 0x000000020f067227 */ /* 0x000fe200078e00ff */
[----:B------:R-:W-:-:S03]  /*1290*/  @P0 SHF.R.U32.HI R18, RZ, R3, R22 ;  /* 0x00000003ff120219 */ /* 0x000fc60000011616 */
[----:B------:R-:W-:Y:S01]  /*12a0*/  IMAD R7, R4, R7, R20 ;  /* 0x0000000704077224 */ /* 0x000fe200078e0214 */
[----:B------:R-:W-:Y:S01]  /*12b0*/  @P0 SHF.R.U32.HI R15, RZ, R3, R6 ;  /* 0x00000003ff0f0219 */ /* 0x000fe20000011606 */
[----:B------:R-:W-:-:S04]  /*12c0*/  IMAD R18, R18, R13, RZ ;  /* 0x0000000d12127224 */ /* 0x000fc800078e02ff */
[----:B------:R-:W-:Y:S01]  /*12d0*/  IMAD R6, R15, R13, RZ ;  /* 0x0000000d0f067224 */ /* 0x000fe200078e02ff */
[----:B------:R-:W-:-:S04]  /*12e0*/  ISETP.GE.AND P1, PT, R5, R18, PT ;  /* 0x000000120500720c */ /* 0x000fc80003f26270 */
[----:B------:R-:W-:Y:S01]  /*12f0*/  ISETP.GE.OR P1, PT, R21, R6, P1 ;  /* 0x000000061500720c */ /* 0x000fe20000f26670 */
[----:B------:R-:W-:-:S05]  /*1300*/  IMAD.HI.U32 R6, R5, R2, RZ ;  /* 0x0000000205067227 */ /* 0x000fca00078e00ff */
[----:B------:R-:W-:-:S04]  /*1310*/  SHF.R.U32.HI R6, RZ, R3, R6 ;  /* 0x00000003ff067219 */ /* 0x000fc80000011606 */
[----:B------:R-:W-:-:S03]  /*1320*/  SEL R6, R5, R6, !P0 ;  /* 0x0000000605067207 */ /* 0x000fc60004000000 */
[----:B------:R-:W-:Y:S01]  /*1330*/  @!P1 IMAD.HI.U32 R14, R21, R2, RZ ;  /* 0x00000002150e9227 */ /* 0x000fe200078e00ff */
[----:B------:R-:W-:-:S04]  /*1340*/  IADD3 R2, PT, PT, -R6, RZ, RZ ;  /* 0x000000ff06027210 */ /* 0x000fc80007ffe1ff */
[----:B------:R-:W-:Y:S01]  /*1350*/  @!P1 SHF.R.U32.HI R14, RZ, R3, R14 ;  /* 0x00000003ff0e9219 */ /* 0x000fe2000001160e */
[----:B------:R-:W-:-:S03]  /*1360*/  IMAD R2, R13, R2, R5 ;  /* 0x000000020d027224 */ /* 0x000fc600078e0205 */
[----:B------:R-:W-:-:S05]  /*1370*/  @!P1 SEL R3, R21, R14, !P0 ;  /* 0x0000000e15039207 */ /* 0x000fca0004000000 */
[--C-:B------:R-:W-:Y:S02]  /*1380*/  @!P1 IMAD.IADD R6, R6, 0x1, -R3.reuse ;  /* 0x0000000106069824 */ /* 0x100fe400078e0a03 */
[----:B------:R-:W-:Y:S01]  /*1390*/  @!P1 IMAD R3, R2, R15, R3 ;  /* 0x0000000f02039224 */ /* 0x000fe200078e0203 */
[----:B------:R-:W-:Y:S01]  /*13a0*/  IADD3 R2, PT, PT, -R21, RZ, RZ ;  /* 0x000000ff15027210 */ /* 0x000fe20007ffe1ff */
[----:B------:R-:W-:Y:S02]  /*13b0*/  @!P1 IMAD R5, R6, R13, R21 ;  /* 0x0000000d06059224 */ /* 0x000fe400078e0215 */
[----:B------:R-:W-:Y:S02]  /*13c0*/  @!P1 IMAD.MOV.U32 R21, RZ, RZ, R3 ;  /* 0x000000ffff159224 */ /* 0x000fe400078e0003 */
[----:B------:R-:W-:Y:S02]  /*13d0*/  IMAD R2, R16, R2, R11 ;  /* 0x0000000210027224 */ /* 0x000fe400078e020b */
[----:B------:R-:W-:-:S02]  /*13e0*/  IMAD R20, R5, R4, R7 ;  /* 0x0000000405147224 */ /* 0x000fc400078e0207 */
[----:B------:R-:W-:Y:S02]  /*13f0*/  IMAD R21, R21, R16, R2 ;  /* 0x0000001015157224 */ /* 0x000fe400078e0202 */
.L_x_18:
[----:B------:R-:W-:Y:S05]  /*1400*/  BRA.U UP3, `(.L_x_19) ;  /* 0x0000000103407547 */ /* 0x000fea000b800000 */
[----:B------:R-:W1:Y:S08]  /*1410*/  LDC.64 R4, c[0x0][0xb10] ;  /* 0x0002c400ff047b82 */ /* 0x000e700000000a00 */
[----:B------:R-:W2:Y:S08]  /*1420*/  LDC.64 R2, c[0x0][0xb18] ;  /* 0x0002c600ff027b82 */ /* 0x000eb00000000a00 */
[----:B------:R-:W3:Y:S08]  /*1430*/  LDC R6, c[0x0][0xb20] ;  /* 0x0002c800ff067b82 */ /* 0x000ef00000000800 */
[----:B------:R-:W4:Y:S01]  /*1440*/  LDC R14, c[0x0][0xb0c] ;  /* 0x0002c300ff0e7b82 */ /* 0x000f220000000800 */
[----:B-1----:R-:W-:-:S05]  /*1450*/  IMAD.HI.U32 R4, R21, R4, RZ ;  /* 0x0000000415047227 */ /* 0x002fca00078e00ff */
[----:B------:R-:W-:Y:S01]  /*1460*/  SHF.R.U32.HI R4, RZ, R5, R4 ;  /* 0x00000005ff047219 */ /* 0x000fe20000011604 */
[----:B--2---:R-:W-:Y:S01]  /*1470*/  IMAD.HI.U32 R3, R20, R3, RZ ;  /* 0x0000000314037227 */ /* 0x004fe200078e00ff */
[----:B------:R-:W-:-:S04]  /*1480*/  ISETP.NE.AND P0, PT, R2, 0x1, PT ;  /* 0x000000010200780c */ /* 0x000fc80003f05270 */
[----:B---3--:R-:W-:-:S04]  /*1490*/  SHF.R.U32.HI R3, RZ, R6, R3 ;  /* 0x00000006ff037219 */ /* 0x008fc80000011603 */
[----:B------:R-:W-:Y:S02]  /*14a0*/  SEL R3, R20, R3, !P0 ;  /* 0x0000000314037207 */ /* 0x000fe40004000000 */
[----:B----4-:R-:W-:-:S04]  /*14b0*/  ISETP.NE.AND P1, PT, R14, 0x1, PT ;  /* 0x000000010e00780c */ /* 0x010fc80003f25270 */
[----:B------:R-:W-:-:S05]  /*14c0*/  SEL R6, R21, R4, !P1 ;  /* 0x0000000415067207 */ /* 0x000fca0004800000 */
[----:B------:R-:W-:Y:S02]  /*14d0*/  IMAD.IADD R4, R3, 0x1, -R6 ;  /* 0x0000000103047824 */ /* 0x000fe400078e0a06 */
[----:B------:R-:W-:Y:S02]  /*14e0*/  IMAD.IADD R3, R6, 0x1, -R3 ;  /* 0x0000000106037824 */ /* 0x000fe400078e0a03 */
[----:B------:R-:W-:Y:S02]  /*14f0*/  IMAD R21, R4, R14, R21 ;  /* 0x0000000e04157224 */ /* 0x000fe400078e0215 */
[----:B------:R-:W-:Y:S02]  /*1500*/  IMAD R20, R3, R2, R20 ;  /* 0x0000000203147224 */ /* 0x000fe400078e0214 */
.L_x_19:
[----:B------:R-:W-:Y:S05]  /*1510*/  BRA.U !UP1, `(.L_x_20) ;  /* 0x00000001090c7547 */ /* 0x000fea000b800000 */
[----:B------:R-:W-:Y:S01]  /*1520*/  UCGABAR_WAIT ;  /* 0x0000000000007dc7 */ /* 0x000fe20008000000 */
[----:B------:R-:W-:Y:S01]  /*1530*/  CCTL.IVALL ;  /* 0x00000000ff00798f */ /* 0x000fe20002000000 */
[----:B------:R-:W-:Y:S05]  /*1540*/  BRA `(.L_x_21) ;  /* 0x0000000000047947 */ /* 0x000fea0003800000 */
.L_x_20:
[----:B------:R-:W-:Y:S06]  /*1550*/  BAR.SYNC.DEFER_BLOCKING 0x0 ;  /* 0x0000000000007b1d */ /* 0x000fec0000010000 */
.L_x_21:
[----:B------:R-:W-:Y:S05]  /*1560*/  BRA.U UP2, `(.L_x_22) ;  /* 0x0000001502987547 */ /* 0x000fea000b800000 */
[----:B------:R-:W1:Y:S01]  /*1570*/  LDCU UR6, c[0x0][0x38c] ;  /* 0x00007180ff0677ac */ /* 0x000e620008000800 */
[----:B------:R-:W2:Y:S01]  /*1580*/  LDC R9, c[0x0][0x370] ;  /* 0x0000dc00ff097b82 */ /* 0x000ea20000000800 */
[C---:B------:R-:W-:Y:S01]  /*1590*/  IMAD.SHL.U32 R17, R11.reuse, 0x40, RZ ;  /* 0x000000400b117824 */ /* 0x040fe200078e00ff */
[----:B------:R-:W-:Y:S01]  /*15a0*/  PLOP3.LUT P1, PT, PT, PT, UP5, 0x80, 0x8 ;  /* 0x000000000008781c */ /* 0x000fe20003f2f058 */
[----:B------:R-:W-:Y:S01]  /*15b0*/  HFMA2 R15, -RZ, RZ, 0, 5.9604644775390625e-08 ;  /* 0x00000001ff0f7431 */ /* 0x000fe200000001ff */
[----:B------:R-:W-:Y:S01]  /*15c0*/  UISETP.NE.AND UP1, UPT, UR10, URZ, UPT ;  /* 0x000000ff0a00728c */ /* 0x000fe2000bf25270 */
[----:B------:R-:W-:Y:S01]  /*15d0*/  HFMA2 R12, -RZ, RZ, 0, 0 ;  /* 0x00000000ff0c7431 */ /* 0x000fe200000001ff */
[----:B------:R-:W-:Y:S01]  /*15e0*/  ISETP.NE.AND P4, PT, R10, RZ, P5 ;  /* 0x000000ff0a00720c */ /* 0x000fe20002f85270 */
[----:B------:R-:W-:Y:S01]  /*15f0*/  IMAD.SHL.U32 R16, R11, 0x80, RZ ;  /* 0x000000800b107824 */ /* 0x000fe200078e00ff */
[----:B------:R-:W3:Y:S01]  /*1600*/  LDC R0, c[0x0][0x374] ;  /* 0x0000dd00ff007b82 */ /* 0x000ee20000000800 */
[----:B------:R-:W-:Y:S01]  /*1610*/  PLOP3.LUT P1, PT, P1, PT, PT, 0x8, 0x80 ;  /* 0x000000000080781c */ /* 0x000fe20000f2e170 */
[----:B------:R-:W-:Y:S01]  /*1620*/  IMAD.MOV.U32 R14, RZ, RZ, RZ ;  /* 0x000000ffff0e7224 */ /* 0x000fe200078e00ff */
[----:B------:R-:W-:Y:S01]  /*1630*/  MOV R8, 0x1 ;  /* 0x0000000100087802 */ /* 0x000fe20000000f00 */
[----:B------:R-:W-:Y:S01]  /*1640*/  IMAD.MOV.U32 R10, RZ, RZ, RZ ;  /* 0x000000ffff0a7224 */ /* 0x000fe200078e00ff */
[----:B------:R-:W-:Y:S01]  /*1650*/  LOP3.LUT R17, R17, 0x40, RZ, 0xc0, !PT ;  /* 0x0000004011117812 */ /* 0x000fe200078ec0ff */
[----:B------:R-:W4:Y:S01]  /*1660*/  LDCU.64 UR38, c[0x0][0x348] ;  /* 0x00006900ff2677ac */ /* 0x000f220008000a00 */
[----:B-1----:R-:W-:-:S02]  /*1670*/  UIADD3 UR5, UPT, UPT, UR6, 0x7f, URZ ;  /* 0x0000007f06057890 */ /* 0x002fc4000fffe0ff */
[----:B------:R-:W-:Y:S02]  /*1680*/  UIADD3 UR61, UPT, UPT, UR6, 0xfe, URZ ;  /* 0x000000fe063d7890 */ /* 0x000fe4000fffe0ff */
[----:B------:R-:W-:Y:S02]  /*1690*/  USHF.R.S32.HI UR4, URZ, 0x1f, UR5 ;  /* 0x0000001fff047899 */ /* 0x000fe40008011405 */
[----:B------:R-:W-:Y:S02]  /*16a0*/  USEL UR37, UR37, 0x2, UP1 ;  /* 0x0000000225257887 */ /* 0x000fe40008800000 */
[----:B------:R-:W-:Y:S01]  /*16b0*/  ULEA.HI UR4, UR4, UR5, URZ, 0x7 ;  /* 0x0000000504047291 */ /* 0x000fe2000f8f38ff */
[----:B------:R-:W-:-:S03]  /*16c0*/  UMOV UR23, URZ ;  /* 0x000000ff00177c82 */ /* 0x000fc60008000000 */
[----:B------:R-:W-:Y:S02]  /*16d0*/  USHF.R.S32.HI UR53, URZ, 0x7, UR4 ;  /* 0x00000007ff357899 */ /* 0x000fe40008011404 */
[----:B------:R-:W-:Y:S02]  /*16e0*/  UIADD3 UR4, UPT, UPT, UR6, -0x1, URZ ;  /* 0xffffffff06047890 */ /* 0x000fe4000fffe0ff */
[----:B------:R-:W-:Y:S02]  /*16f0*/  UISETP.LT.U32.AND UP0, UPT, UR53, 0x2, UPT ;  /* 0x000000023500788c */ /* 0x000fe4000bf01070 */
[----:B------:R-:W-:Y:S02]  /*1700*/  UISETP.GE.U32.AND UP2, UPT, UR4, -0xff, UPT ;  /* 0xffffff010400788c */ /* 0x000fe4000bf46070 */
[----:B------:R-:W-:-:S04]  /*1710*/  USEL UR47, UR53, 0x2, UP0 ;  /* 0x00000002352f7887 */ /* 0x000fc80008000000 */
[----:B------:R-:W-:Y:S02]  /*1720*/  UIADD3 UR4, UPT, UPT, UR47, -0x1, URZ ;  /* 0xffffffff2f047890 */ /* 0x000fe4000fffe0ff */
[----:B------:R-:W-:-:S03]  /*1730*/  UIADD3 UR55, UPT, UPT, UR53, -UR47, URZ ;  /* 0x8000002f35377290 */ /* 0x000fc6000fffe0ff */
[----:B------:R-:W-:-:S04]  /*1740*/  @UP2 UIADD3 UR4, UPT, UPT, UR47, URZ, URZ ;  /* 0x000000ff2f042290 */ /* 0x000fc8000fffe0ff */
[----:B------:R-:W-:Y:S02]  /*1750*/  UIADD3 UR45, UPT, UPT, UR4, 0x1, URZ ;  /* 0x00000001042d7890 */ /* 0x000fe4000fffe0ff */
[----:B--2-4-:R-:W-:-:S12]  /*1760*/  UIADD3 UR54, UPT, UPT, -UR4, URZ, URZ ;  /* 0x000000ff04367290 */ /* 0x014fd8000fffe1ff */
.L_x_46:
[----:B------:R-:W-:Y:S01]  /*1770*/  UISETP.NE.AND UP0, UPT, UR46, URZ, UPT ;  /* 0x000000ff2e00728c */ /* 0x000fe2000bf05270 */
[----:B------:R-:W1:Y:S08]  /*1780*/  S2UR UR46, SR_CgaCtaId ;  /* 0x00000000002e79c3 */ /* 0x000e700000008800 */
[----:B------:R-:W-:Y:S05]  /*1790*/  BRA.U UP0, `(.L_x_23) ;  /* 0x0000000100347547 */ /* 0x000fea000b800000 */
[----:B------:R-:W2:Y:S01]  /*17a0*/  S2R R2, SR_CgaCtaId ;  /* 0x0000000000027919 */ /* 0x000ea20000008800 */
[----:B------:R-:W-:-:S04]  /*17b0*/  MOV R3, 0x400 ;  /* 0x0000040000037802 */ /* 0x000fc80000000f00 */
[----:B--2---:R-:W-:Y:S02]  /*17c0*/  LEA R3, R2, R3, 0x18 ;  /* 0x0000000302037211 */ /* 0x004fe400078ec0ff */
[----:B------:R-:W-:-:S03]  /*17d0*/  SHF.L.U32 R2, R8, 0x1f, RZ ;  /* 0x0000001f08027819 */ /* 0x000fc600000006ff */
[----:B------:R-:W-:-:S04]  /*17e0*/  IMAD R3, R10, 0x8, R3 ;  /* 0x000000080a037824 */ /* 0x000fc800078e0203 */
[----:B------:R-:W2:Y:S02]  /*17f0*/  SYNCS.PHASECHK.TRANS64.TRYWAIT P0, [R3+URZ+0xe0], R2 ;  /* 0x0000e002030075a7 */ /* 0x000ea400080011ff */
[----:B--2---:R-:W-:Y:S05]  /*1800*/  @!P0 BRA `(.L_x_24) ;  /* 0x000000a4009c8947 */ /* 0x004fea0003800000 */
.L_x_187:
[----:B------:R-:W-:Y:S01]  /*1810*/  VIADD R10, R10, 0x1 ;  /* 0x000000010a0a7836 */ /* 0x000fe20000000000 */
[----:B------:R2:W-:Y:S04]  /*1820*/  SYNCS.ARRIVE.TRANS64.A1T0 RZ, [R3+URZ+0xd0], RZ ;  /* 0x0000d0ff03ff79a7 */ /* 0x0005e800081000ff */
[----:B------:R-:W-:-:S04]  /*1830*/  ISETP.NE.AND P0, PT, R10, 0x2, PT ;  /* 0x000000020a00780c */ /* 0x000fc80003f05270 */
[----:B------:R-:W-:Y:S02]  /*1840*/  SEL R10, R10, RZ, P0 ;  /* 0x000000ff0a0a7207 */ /* 0x000fe40000000000 */
[----:B--2---:R-:W-:-:S04]  /*1850*/  SEL R3, RZ, 0x1, P0 ;  /* 0x00000001ff037807 */ /* 0x004fc80000000000 */
[----:B------:R-:W-:-:S07]  /*1860*/  LOP3.LUT R8, R8, R3, RZ, 0x3c, !PT ;  /* 0x0000000308087212 */ /* 0x000fce00078e3cff */
.L_x_23:
[----:B------:R-:W-:Y:S01]  /*1870*/  UMOV UR21, 0x400 ;  /* 0x0000040000157882 */ /* 0x000fe20000000000 */
[----:B------:R-:W-:Y:S01]  /*1880*/  LEA.HI R3, R21, R21, RZ, 0x1 ;  /* 0x0000001515037211 */ /* 0x000fe200078f08ff */
[----:B-1----:R-:W-:Y:S01]  /*1890*/  ULEA UR21, UR46, UR21, 0x18 ;  /* 0x000000152e157291 */ /* 0x002fe2000f8ec0ff */
[----:B------:R-:W-:Y:S01]  /*18a0*/  SHF.L.U32 R2, R15, 0x1f, RZ ;  /* 0x0000001f0f027819 */ /* 0x000fe200000006ff */
[----:B------:R-:W-:Y:S01]  /*18b0*/  UISETP.GE.U32.AND UP0, UPT, UR61, 0xff, UPT ;  /* 0x000000ff3d00788c */ /* 0x000fe2000bf06070 */
[----:B------:R-:W-:Y:S01]  /*18c0*/  R2UR UR5, R20 ;  /* 0x00000000140572ca */ /* 0x000fe200000e0000 */
[----:B------:R-:W-:Y:S01]  /*18d0*/  ULEA UR4, UR23, UR21, 0x3 ;  /* 0x0000001517047291 */ /* 0x000fe2000f8e18ff */
[----:B------:R-:W-:Y:S01]  /*18e0*/  IMAD.SHL.U32 R3, R3, 0x80, RZ ;  /* 0x0000008003037824 */ /* 0x000fe200078e00ff */
[----:B------:R-:W-:Y:S01]  /*18f0*/  R2UR UR59, R16 ;  /* 0x00000000103b72ca */ /* 0x000fe200000e0000 */
[----:B------:R-:W-:Y:S01]  /*1900*/  UMOV UR22, URZ ;  /* 0x000000ff00167c82 */ /* 0x000fe20008000000 */
[----:B------:R-:W-:-:S02]  /*1910*/  R2UR UR27, R17 ;  /* 0x00000000111b72ca */ /* 0x000fc400000e0000 */
[----:B------:R-:W-:-:S03]  /*1920*/  LOP3.LUT R3, R3, 0xffffff00, RZ, 0xc0, !PT ;  /* 0xffffff0003037812 */ /* 0x000fc600078ec0ff */
[----:B------:R1:W2:Y:S01]  /*1930*/  SYNCS.PHASECHK.TRANS64.TRYWAIT P2, [UR4+0x10], R2 ;  /* 0x00001002ff0075a7 */ /* 0x0002a20008041104 */
[----:B------:R-:W-:-:S07]  /*1940*/  R2UR UR4, R3 ;  /* 0x00000000030472ca */ /* 0x000fce00000e0000 */
[----:B------:R-:W-:-:S06]  /*1950*/  ULEA UR27, UR5, UR27, 0x7 ;  /* 0x0000001b051b7291 */ /* 0x000fcc000f8e38ff */
[----:B------:R-:W-:Y:S01]  /*1960*/  ULOP3.LUT UR59, UR4, 0x80, UR59, 0xf8, !UPT ;  /* 0x00000080043b7892 */ /* 0x000fe2000f8ef83b */
[----:B------:R-:W-:Y:S11]  /*1970*/  BRA.U !UP0, `(.L_x_25) ;  /* 0x0000000508587547 */ /* 0x000ff6000b800000 */
[----:B------:R-:W-:Y:S01]  /*1980*/  UMOV UR29, UR54 ;  /* 0x00000036001d7c82 */ /* 0x000fe20008000000 */
[----:B------:R-:W-:Y:S01]  /*1990*/  UMOV UR6, UR23 ;  /* 0x0000001700067c82 */ /* 0x000fe20008000000 */
[----:B------:R-:W-:-:S05]  /*19a0*/  UMOV UR42, 0x40 ;  /* 0x00000040002a7882 */ /* 0x000fca0000000000 */
.L_x_33:
[----:B------:R-:W-:Y:S01]  /*19b0*/  ULEA UR7, UR6, UR21, 0x3 ;  /* 0x0000001506077291 */ /* 0x000fe2000f8e18ff */
[----:B--2---:R-:W-:Y:S01]  /*19c0*/  @P5 MOV R3, 0x30000 ;  /* 0x0003000000035802 */ /* 0x004fe20000000f00 */
[----:B--2-4-:R-:W-:Y:S10]  /*19d0*/  @P2 BRA `(.L_x_26) ;  /* 0x00000000000c2947 */ /* 0x014ff40003800000 */
[----:B------:R-:W-:-:S04]  /*19e0*/  SHF.L.U32 R5, R15, 0x1f, RZ ;  /* 0x0000001f0f057819 */ /* 0x000fc800000006ff */
[----:B------:R-:W2:Y:S02]  /*19f0*/  SYNCS.PHASECHK.TRANS64.TRYWAIT P0, [UR7+0x10], R5 ;  /* 0x00001005ff0075a7 */ /* 0x000ea40008001107 */
[----:B--2---:R-:W-:Y:S05]  /*1a00*/  @!P0 BRA `(.L_x_27) ;  /* 0x000000a400308947 */ /* 0x004fea0003800000 */
.L_x_26:
[----:B------:R2:W-:Y:S01]  /*1a10*/  @P5 SYNCS.ARRIVE.TRANS64 RZ, [UR7], R3 ;  /* 0x00000003ffff59a7 */ /* 0x0005e20008000007 */
[----:B------:R-:W-:Y:S02]  /*1a20*/  ULOP3.LUT UR4, UR37, 0x2, URZ, 0xfc, !UPT ;  /* 0x0000000225047892 */ /* 0x000fe4000f8efcff */
[----:B------:R-:W-:Y:S02]  /*1a30*/  UIADD3 UR29, UPT, UPT, UR29, 0x1, URZ ;  /* 0x000000011d1d7890 */ /* 0x000fe4000fffe0ff */
[----:B------:R-:W-:Y:S02]  /*1a40*/  UISETP.NE.AND UP0, UPT, UR4, 0x2, UPT ;  /* 0x000000020400788c */ /* 0x000fe4000bf05270 */
[----:B------:R-:W-:-:S07]  /*1a50*/  UISETP.NE.AND UP2, UPT, UR29, 0x1, UPT ;  /* 0x000000011d00788c */ /* 0x000fce000bf45270 */
[----:B------:R-:W-:Y:S05]  /*1a60*/  BRA.U UP0, `(.L_x_28) ;  /* 0x0000000100047547 */ /* 0x000fea000b800000 */
[----:B------:R-:W-:Y:S05]  /*1a70*/  BPT.TRAP 0x1 ;  /* 0x000000040000795c */ /* 0x000fea0000300000 */
.L_x_28:
[----:B------:R-:W-:Y:S04]  /*1a80*/  BSSY.RECONVERGENT B0, `(.L_x_29) ;  /* 0x0000003000007945 */ /* 0x000fe80003800200 */
[----:B------:R-:W-:Y:S05]  /*1a90*/  @!P4 BRA `(.L_x_30) ;  /* 0x000000000004c947 */ /* 0x000fea0003800000 */
[----:B------:R-:W-:Y:S05]  /*1aa0*/  BPT.TRAP 0x1 ;  /* 0x000000040000795c */ /* 0x000fea0000300000 */
.L_x_30:
[----:B------:R-:W-:Y:S05]  /*1ab0*/  BSYNC.RECONVERGENT B0 ;  /* 0x0000000000007941 */ /* 0x000fea0003800200 */
.L_x_29:
[----:B------:R-:W-:Y:S01]  /*1ac0*/  UIADD3 UR4, UPT, UPT, UR6, 0x1, URZ ;  /* 0x0000000106047890 */ /* 0x000fe2000fffe0ff */
[----:B------:R-:W-:Y:S01]  /*1ad0*/  BSSY.RECONVERGENT B0, `(.L_x_31) ;  /* 0x000003c000007945 */ /* 0x000fe20003800200 */
[----:B------:R-:W-:Y:S02]  /*1ae0*/  ELECT P0, URZ, PT ;  /* 0x0000000000ff782f */ /* 0x000fe40003800000 */
[----:B------:R-:W-:-:S04]  /*1af0*/  UISETP.NE.AND UP0, UPT, UR4, 0x2, UPT ;  /* 0x000000020400788c */ /* 0x000fc8000bf05270 */
[----:B------:R-:W-:Y:S02]  /*1b00*/  USEL UR5, URZ, 0x1, UP0 ;  /* 0x00000001ff057887 */ /* 0x000fe40008000000 */
[----:B------:R-:W-:-:S04]  /*1b10*/  USEL UR23, UR4, URZ, UP0 ;  /* 0x000000ff04177287 */ /* 0x000fc80008000000 */
[----:B------:R-:W-:Y:S01]  /*1b20*/  ULEA UR4, UR23, UR21, 0x3 ;  /* 0x0000001517047291 */ /* 0x000fe2000f8e18ff */
[----:B------:R-:W-:-:S04]  /*1b30*/  LOP3.LUT R15, R15, UR5, RZ, 0x3c, !PT ;  /* 0x000000050f0f7c12 */ /* 0x000fc8000f8e3cff */
[----:B-1----:R-:W-:-:S04]  /*1b40*/  SHF.L.U32 R2, R15, 0x1f, RZ ;  /* 0x0000001f0f027819 */ /* 0x002fc800000006ff */
[----:B------:R1:W4:Y:S01]  /*1b50*/  SYNCS.PHASECHK.TRANS64.TRYWAIT P2, [UR4+0x10], R2 ;  /* 0x00001002ff0075a7 */ /* 0x0003220008041104 */
[----:B------:R-:W-:Y:S05]  /*1b60*/  @!P0 BRA `(.L_x_32) ;  /* 0x0000000000c88947 */ /* 0x000fea0003800000 */
[----:B------:R-:W-:Y:S02]  /*1b70*/  ULEA UR32, UR6, UR21, 0x10 ;  /* 0x0000001506207291 */ /* 0x000fe4000f8e80ff */
[----:B------:R-:W-:Y:S02]  /*1b80*/  UIADD3 UR4, UP1, UPT, UR38, 0x80, URZ ;  /* 0x0000008026047890 */ /* 0x000fe4000ff3e0ff */
[----:B------:R-:W-:Y:S02]  /*1b90*/  ULEA UR13, UR6, UR21, 0xf ;  /* 0x00000015060d7291 */ /* 0x000fe4000f8e78ff */
[----:B------:R-:W-:Y:S02]  /*1ba0*/  UIADD3 UR14, UP0, UPT, UR38, 0x180, URZ ;  /* 0x00000180260e7890 */ /* 0x000fe4000ff1e0ff */
[----:B------:R-:W-:Y:S02]  /*1bb0*/  UIADD3 UR58, UPT, UPT, UR42, -0x40, URZ ;  /* 0xffffffc02a3a7890 */ /* 0x000fe4000fffe0ff */
[----:B------:R-:W-:-:S02]  /*1bc0*/  ULOP3.LUT UR57, UR7, 0xfefffff8, URZ, 0xc0, !UPT ;  /* 0xfefffff807397892 */ /* 0x000fc4000f8ec0ff */
[----:B------:R-:W-:Y:S02]  /*1bd0*/  UIADD3.X UR5, UPT, UPT, URZ, UR39, URZ, UP1, !UPT ;  /* 0x00000027ff057290 */ /* 0x000fe40008ffe4ff */
[----:B------:R-:W-:Y:S02]  /*1be0*/  UIADD3 UR56, UPT, UPT, UR32, 0x8400, URZ ;  /* 0x0000840020387890 */ /* 0x000fe4000fffe0ff */
[----:B------:R-:W-:Y:S02]  /*1bf0*/  UIADD3 UR50, UPT, UPT, UR42, -0x20, URZ ;  /* 0xffffffe02a327890 */ /* 0x000fe4000fffe0ff */
[----:B------:R-:W-:Y:S02]  /*1c00*/  UIADD3 UR48, UPT, UPT, UR32, 0xc400, URZ ;  /* 0x0000c40020307890 */ /* 0x000fe4000fffe0ff */
[----:B------:R-:W-:Y:S02]  /*1c10*/  UIADD3 UR40, UPT, UPT, UR32, 0x10400, URZ ;  /* 0x0001040020287890 */ /* 0x000fe4000fffe0ff */
[----:B------:R-:W-:-:S02]  /*1c20*/  UIADD3 UR34, UPT, UPT, UR42, 0x20, URZ ;  /* 0x000000202a227890 */ /* 0x000fc4000fffe0ff */
[----:B------:R-:W-:Y:S02]  /*1c30*/  UIADD3 UR32, UPT, UPT, UR32, 0x14400, URZ ;  /* 0x0001440020207890 */ /* 0x000fe4000fffe0ff */
[----:B------:R-:W-:Y:S02]  /*1c40*/  UIADD3.X UR15, UPT, UPT, URZ, UR39, URZ, UP0, !UPT ;  /* 0x00000027ff0f7290 */ /* 0x000fe400087fe4ff */
[----:B------:R-:W-:Y:S02]  /*1c50*/  UIADD3 UR24, UPT, UPT, UR13, 0x28400, URZ ;  /* 0x000284000d187890 */ /* 0x000fe4000fffe0ff */
[----:B------:R-:W-:Y:S01]  /*1c60*/  UIADD3 UR8, UPT, UPT, UR13, 0x2a400, URZ ;  /* 0x0002a4000d087890 */ /* 0x000fe2000fffe0ff */
[----:B------:R-:W-:Y:S01]  /*1c70*/  UMOV UR30, 0x0 ;  /* 0x00000000001e7882 */ /* 0x000fe20000000000 */
[----:B------:R-:W-:Y:S01]  /*1c80*/  UMOV UR31, 0x10000000 ;  /* 0x10000000001f7882 */ /* 0x000fe20000000000 */
[----:B------:R-:W-:Y:S01]  /*1c90*/  UMOV UR51, UR59 ;  /* 0x0000003b00337c82 */ /* 0x000fe20008000000 */
[----:B------:R-:W-:Y:S01]  /*1ca0*/  UMOV UR52, UR60 ;  /* 0x0000003c00347c82 */ /* 0x000fe20008000000 */
[----:B------:R-:W-:Y:S01]  /*1cb0*/  UMOV UR49, UR57 ;  /* 0x0000003900317c82 */ /* 0x000fe20008000000 */
[----:B------:R-:W-:Y:S01]  /*1cc0*/  UMOV UR43, UR59 ;  /* 0x0000003b002b7c82 */ /* 0x000fe20008000000 */
[----:B------:R-:W-:Y:S01]  /*1cd0*/  UMOV UR44, UR60 ;  /* 0x0000003c002c7c82 */ /* 0x000fe20008000000 */
[----:B------:R-:W-:Y:S01]  /*1ce0*/  UMOV UR41, UR57 ;  /* 0x0000003900297c82 */ /* 0x000fe20008000000 */
[----:B------:R-:W-:Y:S01]  /*1cf0*/  UTMALDG.3D.2CTA [UR56], [UR4], desc[UR30] ;  /* 0x00001e38040075b4 */ /* 0x000fe20008211000 */
[----:B------:R-:W-:Y:S01]  /*1d00*/  UMOV UR35, UR59 ;  /* 0x0000003b00237c82 */ /* 0x000fe20008000000 */
        /* <DEDUP_REMOVED lines=10> */
[----:B------:R-:W-:Y:S01]  /*1db0*/  UIADD3 UR16, UPT, UPT, UR13, 0x2c400, URZ ;  /* 0x0002c4000d107890 */ /* 0x000fe2000fffe0ff */
[----:B------:R-:W-:Y:S01]  /*1dc0*/  UMOV UR18, UR42 ;  /* 0x0000002a00127c82 */ /* 0x000fe20008000000 */
[----:B------:R-:W-:Y:S01]  /*1dd0*/  UMOV UR19, UR27 ;  /* 0x0000001b00137c82 */ /* 0x000fe20008000000 */
[----:B------:R-:W-:Y:S01]  /*1de0*/  UTMALDG.3D.2CTA [UR40], [UR4], desc[UR30] ;  /* 0x00001e28040075b4 */ /* 0x000fe20008211000 */
[----:B------:R-:W-:Y:S01]  /*1df0*/  UMOV UR20, UR60 ;  /* 0x0000003c00147c82 */ /* 0x000fe20008000000 */
[----:B------:R-:W-:Y:S01]  /*1e00*/  UMOV UR17, UR57 ;  /* 0x0000003900117c82 */ /* 0x000fe20008000000 */
[----:B------:R-:W-:Y:S01]  /*1e10*/  UTMALDG.3D.2CTA [UR32], [UR4], desc[UR30] ;  /* 0x00001e20040075b4 */ /* 0x000fe20008211000 */
[----:B------:R-:W-:Y:S01]  /*1e20*/  UTMALDG.3D.2CTA [UR24], [UR14], desc[UR30] ;  /* 0x00001e180e0075b4 */ /* 0x000fe20008211000 */
[----:B------:R2:W-:Y:S01]  /*1e30*/  UTMALDG.3D.2CTA [UR8], [UR14], desc[UR30] ;  /* 0x00001e080e0075b4 */ /* 0x0005e20008211000 */
[----:B------:R1:W-:Y:S01]  /*1e40*/  UTMALDG.3D.2CTA [UR16], [UR14], desc[UR30] ;  /* 0x00001e100e0075b4 */ /* 0x0003e20008211000 */
[----:B--2---:R-:W-:Y:S01]  /*1e50*/  UIADD3 UR8, UPT, UPT, UR13, 0x2e400, URZ ;  /* 0x0002e4000d087890 */ /* 0x004fe2000fffe0ff */
[----:B------:R-:W-:-:S08]  /*1e60*/  UMOV UR10, UR34 ;  /* 0x00000022000a7c82 */ /* 0x000fd00008000000 */
[----:B------:R1:W-:Y:S02]  /*1e70*/  UTMALDG.3D.2CTA [UR8], [UR14], desc[UR30] ;  /* 0x00001e080e0075b4 */ /* 0x0003e40008211000 */
[----:B-1----:R-:W-:Y:S01]  /*1e80*/  NOP ;  /* 0x0000000000007918 */ /* 0x002fe20000000000 */
.L_x_32:
[----:B------:R-:W-:Y:S05]  /*1e90*/  BSYNC.RECONVERGENT B0 ;  /* 0x0000000000007941 */ /* 0x000fea0003800200 */
.L_x_31:
[----:B------:R-:W-:Y:S01]  /*1ea0*/  UIADD3 UR42, UPT, UPT, UR42, 0x80, URZ ;  /* 0x000000802a2a7890 */ /* 0x000fe2000fffe0ff */
[----:B------:R-:W-:Y:S01]  /*1eb0*/  UMOV UR6, UR23 ;  /* 0x0000001700067c82 */ /* 0x000fe20008000000 */
[----:B------:R-:W-:Y:S01]  /*1ec0*/  UMOV UR22, UR45 ;  /* 0x0000002d00167c82 */ /* 0x000fe20008000000 */
[----:B------:R-:W-:Y:S09]  /*1ed0*/  BRA.U UP2, `(.L_x_33) ;  /* 0xfffffff902b47547 */ /* 0x000ff2000b83ffff */
.L_x_25:
[----:B------:R-:W-:Y:S01]  /*1ee0*/  ULEA UR4, UR23, UR21, 0x3 ;  /* 0x0000001517047291 */ /* 0x000fe2000f8e18ff */
[----:B-1----:R-:W-:Y:S01]  /*1ef0*/  SHF.L.U32 R2, R15, 0x1f, RZ ;  /* 0x0000001f0f027819 */ /* 0x002fe200000006ff */
[----:B------:R-:W-:Y:S01]  /*1f00*/  @!P1 SYNCS.ARRIVE.TRANS64.A1T0 RZ, [UR21+0x68], RZ ;  /* 0x000068ffffff99a7 */ /* 0x000fe20008100015 */
[----:B------:R-:W-:-:S06]  /*1f10*/  UISETP.GT.AND UP0, UPT, UR53, UR47, UPT ;  /* 0x0000002f3500728c */ /* 0x000fcc000bf04270 */
[----:B------:R1:W1:Y:S03]  /*1f20*/  SYNCS.PHASECHK.TRANS64.TRYWAIT P1, [UR4+0x10], R2 ;  /* 0x00001002ff0075a7 */ /* 0x0002660008021104 */
[----:B------:R-:W-:Y:S05]  /*1f30*/  BRA.U !UP0, `(.L_x_34) ;  /* 0x0000000508507547 */ /* 0x000fea000b800000 */
[----:B------:R-:W-:Y:S01]  /*1f40*/  UIADD3 UR29, UPT, UPT, UR55, UR22, URZ ;  /* 0x00000016371d7290 */ /* 0x000fe2000fffe0ff */
[----:B------:R-:W-:-:S11]  /*1f50*/  UMOV UR6, UR23 ;  /* 0x0000001700067c82 */ /* 0x000fd60008000000 */
.L_x_42:
[----:B------:R-:W-:Y:S01]  /*1f60*/  ULEA UR7, UR6, UR21, 0x3 ;  /* 0x0000001506077291 */ /* 0x000fe2000f8e18ff */
[----:B--2---:R-:W-:Y:S01]  /*1f70*/  @P5 MOV R3, 0x30000 ;  /* 0x0003000000035802 */ /* 0x004fe20000000f00 */
[----:B-1----:R-:W-:Y:S10]  /*1f80*/  @P1 BRA `(.L_x_35) ;  /* 0x00000000000c1947 */ /* 0x002ff40003800000 */
[----:B------:R-:W-:-:S04]  /*1f90*/  SHF.L.U32 R5, R15, 0x1f, RZ ;  /* 0x0000001f0f057819 */ /* 0x000fc800000006ff */
[----:B------:R-:W1:Y:S02]  /*1fa0*/  SYNCS.PHASECHK.TRANS64.TRYWAIT P0, [UR7+0x10], R5 ;  /* 0x00001005ff0075a7 */ /* 0x000e640008001107 */
[----:B-1----:R-:W-:Y:S05]  /*1fb0*/  @!P0 BRA `(.L_x_36) ;  /* 0x0000009c00dc8947 */ /* 0x002fea0003800000 */
.L_x_35:
[----:B------:R2:W-:Y:S01]  /*1fc0*/  @P5 SYNCS.ARRIVE.TRANS64 RZ, [UR7], R3 ;  /* 0x00000003ffff59a7 */ /* 0x0005e20008000007 */
[----:B------:R-:W-:-:S04]  /*1fd0*/  ULOP3.LUT UR4, UR37, 0x2, URZ, 0xfc, !UPT ;  /* 0x0000000225047892 */ /* 0x000fc8000f8efcff */
[----:B------:R-:W-:-:S09]  /*1fe0*/  UISETP.NE.AND UP0, UPT, UR4, 0x2, UPT ;  /* 0x000000020400788c */ /* 0x000fd2000bf05270 */
[----:B------:R-:W-:Y:S05]  /*1ff0*/  BRA.U UP0, `(.L_x_37) ;  /* 0x0000000100047547 */ /* 0x000fea000b800000 */
[----:B------:R-:W-:Y:S05]  /*2000*/  BPT.TRAP 0x1 ;  /* 0x000000040000795c */ /* 0x000fea0000300000 */
.L_x_37:
[----:B------:R-:W-:Y:S04]  /*2010*/  BSSY.RECONVERGENT B0, `(.L_x_38) ;  /* 0x0000003000007945 */ /* 0x000fe80003800200 */
[----:B------:R-:W-:Y:S05]  /*2020*/  @!P4 BRA `(.L_x_39) ;  /* 0x000000000004c947 */ /* 0x000fea0003800000 */
[----:B------:R-:W-:Y:S05]  /*2030*/  BPT.TRAP 0x1 ;  /* 0x000000040000795c */ /* 0x000fea0000300000 */
.L_x_39:
[----:B------:R-:W-:Y:S05]  /*2040*/  BSYNC.RECONVERGENT B0 ;  /* 0x0000000000007941 */ /* 0x000fea0003800200 */
.L_x_38:
        /* <DEDUP_REMOVED lines=9> */
[----:B------:R1:W1:Y:S01]  /*20e0*/  SYNCS.PHASECHK.TRANS64.TRYWAIT P1, [UR4+0x10], R2 ;  /* 0x00001002ff0075a7 */ /* 0x0002620008021104 */
[----:B------:R-:W-:Y:S05]  /*20f0*/  @!P0 BRA `(.L_x_41) ;  /* 0x0000000000cc8947 */ /* 0x000fea0003800000 */
[----:B------:R-:W-:Y:S02]  /*2100*/  ULEA UR32, UR6, UR21, 0x10 ;  /* 0x0000001506207291 */ /* 0x000fe4000f8e80ff */
[----:B------:R-:W-:Y:S02]  /*2110*/  UIADD3 UR4, UP1, UPT, UR38, 0x80, URZ ;  /* 0x0000008026047890 */ /* 0x000fe4000ff3e0ff */
[----:B------:R-:W-:Y:S02]  /*2120*/  USHF.L.U32 UR58, UR22, 0x7, URZ ;  /* 0x00000007163a7899 */ /* 0x000fe400080006ff */
[----:B------:R-:W-:Y:S02]  /*2130*/  ULEA UR13, UR6, UR21, 0xf ;  /* 0x00000015060d7291 */ /* 0x000fe4000f8e78ff */
[----:B------:R-:W-:Y:S02]  /*2140*/  UIADD3 UR14, UP0, UPT, UR38, 0x180, URZ ;  /* 0x00000180260e7890 */ /* 0x000fe4000ff1e0ff */
[----:B------:R-:W-:-:S02]  /*2150*/  ULOP3.LUT UR57, UR7, 0xfefffff8, URZ, 0xc0, !UPT ;  /* 0xfefffff807397892 */ /* 0x000fc4000f8ec0ff */
[----:B------:R-:W-:Y:S02]  /*2160*/  UIADD3.X UR5, UPT, UPT, URZ, UR39, URZ, UP1, !UPT ;  /* 0x00000027ff057290 */ /* 0x000fe40008ffe4ff */
[----:B------:R-:W-:Y:S02]  /*2170*/  UIADD3 UR56, UPT, UPT, UR32, 0x8400, URZ ;  /* 0x0000840020387890 */ /* 0x000fe4000fffe0ff */
[----:B------:R-:W-:Y:S02]  /*2180*/  UIADD3 UR50, UPT, UPT, UR58, 0x20, URZ ;  /* 0x000000203a327890 */ /* 0x000fe4000fffe0ff */
[----:B------:R-:W-:Y:S02]  /*2190*/  UIADD3 UR48, UPT, UPT, UR32, 0xc400, URZ ;  /* 0x0000c40020307890 */ /* 0x000fe4000fffe0ff */
[----:B------:R-:W-:Y:S02]  /*21a0*/  UIADD3 UR42, UPT, UPT, UR58, 0x40, URZ ;  /* 0x000000403a2a7890 */ /* 0x000fe4000fffe0ff */
[----:B------:R-:W-:-:S02]  /*21b0*/  UIADD3 UR40, UPT, UPT, UR32, 0x10400, URZ ;  /* 0x0001040020287890 */ /* 0x000fc4000fffe0ff */
[----:B------:R-:W-:Y:S02]  /*21c0*/  UIADD3 UR34, UPT, UPT, UR58, 0x60, URZ ;  /* 0x000000603a227890 */ /* 0x000fe4000fffe0ff */
        /* <DEDUP_REMOVED lines=37> */
[----:B--2---:R-:W-:Y:S01]  /*2420*/  NOP ;  /* 0x0000000000007918 */ /* 0x004fe20000000000 */
.L_x_41:
[----:B-1----:R-:W-:Y:S05]  /*2430*/  BSYNC.RECONVERGENT B0 ;  /* 0x0000000000007941 */ /* 0x002fea0003800200 */
.L_x_40:
[----:B------:R-:W-:Y:S01]  /*2440*/  UIADD3 UR22, UPT, UPT, UR22, 0x1, URZ ;  /* 0x0000000116167890 */ /* 0x000fe2000fffe0ff */
[----:B------:R-:W-:-:S03]  /*2450*/  UMOV UR6, UR23 ;  /* 0x0000001700067c82 */ /* 0x000fc60008000000 */
[----:B------:R-:W-:-:S09]  /*2460*/  UISETP.NE.AND UP0, UPT, UR22, UR29, UPT ;  /* 0x0000001d1600728c */ /* 0x000fd2000bf05270 */
[----:B------:R-:W-:Y:S05]  /*2470*/  BRA.U UP0, `(.L_x_42) ;  /* 0xfffffff900b87547 */ /* 0x000fea000b83ffff */
.L_x_34:
[----:B-1----:R-:W-:Y:S01]  /*2480*/  LEA R2, R14, UR21, 0x3 ;  /* 0x000000150e027c11 */ /* 0x002fe2000f8e18ff */
[----:B------:R-:W-:Y:S01]  /*2490*/  NOP ;  /* 0x0000000000007918 */ /* 0x000fe20000000000 */
[----:B--2---:R-:W-:Y:S02]  /*24a0*/  SHF.L.U32 R3, R12, 0x1f, RZ ;  /* 0x0000001f0c037819 */ /* 0x004fe400000006ff */
[----:B------:R-:W-:Y:S02]  /*24b0*/  LEA R4, R14, UR21, 0x4 ;  /* 0x000000150e047c11 */ /* 0x000fe4000f8e20ff */
[----:B------:R-:W1:Y:S02]  /*24c0*/  SYNCS.PHASECHK.TRANS64.TRYWAIT P0, [R2+URZ+0x70], R3 ;  /* 0x00007003020075a7 */ /* 0x000e6400080011ff */
[----:B-1----:R-:W-:Y:S05]  /*24d0*/  @!P0 BRA `(.L_x_43) ;  /* 0x0000009800ac8947 */ /* 0x002fea0003800000 */
.L_x_190:
[----:B------:R-:W4:Y:S01]  /*24e0*/  LDS.128 R4, [R4+0x100] ;  /* 0x0001000004047984 */ /* 0x000f220000000c00 */
[----:B------:R-:W-:Y:S01]  /*24f0*/  ISETP.GE.AND P0, PT, R26, 0x1, PT ;  /* 0x000000011a00780c */ /* 0x000fe20003f06270 */
[----:B-1----:R-:W-:Y:S01]  /*2500*/  VIADD R2, R2, 0x80 ;  /* 0x0000008002027836 */ /* 0x002fe20000000000 */
[----:B------:R-:W-:Y:S01]  /*2510*/  @!PT LDS RZ, [RZ] ;  /* 0x00000000fffff984 */ /* 0x000fe20000000800 */
[----:B------:R-:W-:Y:S01]  /*2520*/  @!PT LDS RZ, [RZ] ;  /* 0x00000000fffff984 */ /* 0x000fe20000000800 */
[----:B------:R-:W-:Y:S01]  /*2530*/  @!PT LDS RZ, [RZ] ;  /* 0x00000000fffff984 */ /* 0x000fe20000000800 */
[----:B------:R-:W-:Y:S01]  /*2540*/  @!PT LDS RZ, [RZ] ;  /* 0x00000000fffff984 */ /* 0x000fe20000000800 */
[----:B------:R1:W-:Y:S06]  /*2550*/  MEMBAR.ALL.CTA ;  /* 0x0000000000007992 */ /* 0x0003ec0000008000 */
[----:B-1----:R-:W1:Y:S01]  /*2560*/  FENCE.VIEW.ASYNC.S ;  /* 0x00000000000073c6 */ /* 0x002e620000000000 */
[----:B------:R-:W-:-:S04]  /*2570*/  PRMT R2, RZ, 0x654, R2 ;  /* 0x00000654ff027816 */ /* 0x000fc80000000002 */
[----:B-1----:R1:W-:Y:S01]  /*2580*/  SYNCS.ARRIVE.TRANS64.RED.A1T0 RZ, [R2+URZ], RZ ;  /* 0x000000ff02ff79a7 */ /* 0x0023e200081004ff */
[----:B----4-:R-:W-:-:S13]  /*2590*/  LOP3.LUT P2, RZ, R6, 0x1, RZ, 0xc0, !PT ;  /* 0x0000000106ff7812 */ /* 0x010fda000784c0ff */
[----:B------:R-:W-:Y:S01]  /*25a0*/  @P2 SHF.R.U32.HI R3, RZ, 0x10, R5 ;  /* 0x00000010ff032819 */ /* 0x000fe20000011605 */
[----:B------:R-:W-:Y:S01]  /*25b0*/  VOTEU.ANY UP0, P2 ;  /* 0x0000000000ff7886 */ /* 0x000fe20001000100 */
[----:B------:R-:W-:Y:S02]  /*25c0*/  @P2 MOV R13, R4 ;  /* 0x00000004000d2202 */ /* 0x000fe40000000f00 */
[----:B------:R-:W-:Y:S02]  /*25d0*/  @P2 R2UR.BROADCAST UR4, R3 ;  /* 0x00000000030422ca */ /* 0x000fe400008e0000 */
[----:B------:R-:W-:-:S11]  /*25e0*/  @P2 LOP3.LUT R11, R5, 0xffff, RZ, 0xc0, !PT ;  /* 0x0000ffff050b2812 */ /* 0x000fd600078ec0ff */
[----:B------:R-:W-:Y:S01]  /*25f0*/  @UP0 UMOV UR60, UR4 ;  /* 0x00000004003c0c82 */ /* 0x000fe20008000000 */
[----:B-1----:R-:W-:Y:S05]  /*2600*/  @!P0 BRA `(.L_x_44) ;  /* 0x0000000000b88947 */ /* 0x002fea0003800000 */
[----:B------:R-:W3:Y:S01]  /*2610*/  LDC.64 R4, c[0x0][0xb18] ;  /* 0x0002c600ff047b82 */ /* 0x000ee20000000a00 */
[----:B------:R-:W-:-:S07]  /*2620*/  ISETP.NE.AND P3, PT, R26, 0x1, PT ;  /* 0x000000011a00780c */ /* 0x000fce0003f65270 */
[----:B------:R-:W1:Y:S08]  /*2630*/  LDC.64 R6, c[0x0][0xb10] ;  /* 0x0002c400ff067b82 */ /* 0x000e700000000a00 */
[----:B------:R-:W2:Y:S08]  /*2640*/  LDC R18, c[0x0][0xb20] ;  /* 0x0002c800ff127b82 */ /* 0x000eb00000000800 */
[----:B------:R-:W4:Y:S01]  /*2650*/  LDC R20, c[0x0][0xb0c] ;  /* 0x0002c300ff147b82 */ /* 0x000f220000000800 */
[----:B---3--:R-:W-:Y:S01]  /*2660*/  IMAD.HI.U32 R19, R0, R5, RZ ;  /* 0x0000000500137227 */ /* 0x008fe200078e00ff */
[----:B------:R-:W-:-:S03]  /*2670*/  ISETP.NE.AND P0, PT, R4, 0x1, PT ;  /* 0x000000010400780c */ /* 0x000fc60003f05270 */
[----:B------:R-:W-:-:S03]  /*2680*/  IMAD.HI.U32 R5, R11, R5, RZ ;  /* 0x000000050b057227 */ /* 0x000fc600078e00ff */
[----:B------:R-:W3:Y:S01]  /*2690*/  LDC.64 R2, c[0x0][0xb28] ;  /* 0x0002ca00ff027b82 */ /* 0x000ee20000000a00 */
[----:B-1----:R-:W-:-:S04]  /*26a0*/  IMAD.HI.U32 R22, R9, R6, RZ ;  /* 0x0000000609167227 */ /* 0x002fc800078e00ff */
[----:B------:R-:W-:Y:S01]  /*26b0*/  IMAD.HI.U32 R24, R13, R6, RZ ;  /* 0x000000060d187227 */ /* 0x000fe200078e00ff */
[----:B------:R-:W-:Y:S02]  /*26c0*/  SHF.R.U32.HI R22, RZ, R7, R22 ;  /* 0x00000007ff167219 */ /* 0x000fe40000011616 */
[-C--:B--2---:R-:W-:Y:S02]  /*26d0*/  SHF.R.U32.HI R19, RZ, R18.reuse, R19 ;  /* 0x00000012ff137219 */ /* 0x084fe40000011613 */
[----:B------:R-:W-:Y:S02]  /*26e0*/  SHF.R.U32.HI R18, RZ, R18, R5 ;  /* 0x00000012ff127219 */ /* 0x000fe40000011605 */
[----:B------:R-:W-:Y:S02]  /*26f0*/  SEL R19, R0, R19, !P0 ;  /* 0x0000001300137207 */ /* 0x000fe40004000000 */
[----:B------:R-:W-:Y:S02]  /*2700*/  SHF.R.U32.HI R24, RZ, R7, R24 ;  /* 0x00000007ff187219 */ /* 0x000fe40000011618 */
[----:B----4-:R-:W-:-:S02]  /*2710*/  ISETP.NE.AND P1, PT, R20, 0x1, PT ;  /* 0x000000011400780c */ /* 0x010fc40003f25270 */
[----:B------:R-:W-:Y:S02]  /*2720*/  SEL R5, R11, R18, !P0 ;  /* 0x000000120b057207 */ /* 0x000fe40004000000 */
[----:B------:R-:W-:Y:S02]  /*2730*/  SEL R21, R9, R22, !P1 ;  /* 0x0000001609157207 */ /* 0x000fe40004800000 */
[----:B------:R-:W-:Y:S01]  /*2740*/  SEL R7, R13, R24, !P1 ;  /* 0x000000180d077207 */ /* 0x000fe20004800000 */
[----:B---3--:R-:W-:-:S04]  /*2750*/  IMAD.HI.U32 R22, R19, R2, RZ ;  /* 0x0000000213167227 */ /* 0x008fc800078e00ff */
[----:B------:R-:W-:Y:S01]  /*2760*/  IMAD.HI.U32 R6, R21, R2, RZ ;  /* 0x0000000215067227 */ /* 0x000fe200078e00ff */
[----:B------:R-:W-:-:S04]  /*2770*/  @P3 SHF.R.U32.HI R19, RZ, R3, R22 ;  /* 0x00000003ff133219 */ /* 0x000fc80000011616 */
        /* <DEDUP_REMOVED lines=8> */
[----:B------:R-:W-:-:S04]  /*2800*/  @!P0 IMAD.HI.U32 R18, R7, R2, RZ ;  /* 0x0000000207128227 */ /* 0x000fc800078e00ff */
[----:B------:R-:W-:Y:S01]  /*2810*/  IMAD.MOV R2, RZ, RZ, -R6 ;  /* 0x000000ffff027224 */ /* 0x000fe200078e0a06 */
[----:B------:R-:W-:-:S03]  /*2820*/  @!P0 SHF.R.U32.HI R18, RZ, R3, R18 ;  /* 0x00000003ff128219 */ /* 0x000fc60000011612 */
[----:B------:R-:W-:Y:S01]  /*2830*/  IMAD R2, R26, R2, R5 ;  /* 0x000000021a027224 */ /* 0x000fe200078e0205 */
[----:B------:R-:W-:Y:S02]  /*2840*/  @!P0 SEL R3, R7, R18, !P3 ;  /* 0x0000001207038207 */ /* 0x000fe40005800000 */
[----:B------:R-:W-:-:S03]  /*2850*/  IADD3 R18, PT, PT, -R5, RZ, RZ ;  /* 0x000000ff05127210 */ /* 0x000fc60007ffe1ff */
[--C-:B------:R-:W-:Y:S02]  /*2860*/  @!P0 IMAD.IADD R6, R6, 0x1, -R3.reuse ;  /* 0x0000000106068824 */ /* 0x100fe400078e0a03 */
[----:B------:R-:W-:Y:S01]  /*2870*/  @!P0 IMAD R3, R2, R21, R3 ;  /* 0x0000001502038224 */ /* 0x000fe200078e0203 */
[----:B------:R-:W-:Y:S01]  /*2880*/  IADD3 R2, PT, PT, -R7, RZ, RZ ;  /* 0x000000ff07027210 */ /* 0x000fe20007ffe1ff */
[----:B------:R-:W-:Y:S02]  /*2890*/  @!P0 IMAD R5, R26, R6, R7 ;  /* 0x000000061a058224 */ /* 0x000fe400078e0207 */
[----:B------:R-:W-:Y:S02]  /*28a0*/  IMAD R11, R4, R18, R11 ;  /* 0x00000012040b7224 */ /* 0x000fe400078e020b */
[----:B------:R-:W-:Y:S02]  /*28b0*/  @!P0 IMAD.MOV.U32 R7, RZ, RZ, R3 ;  /* 0x000000ffff078224 */ /* 0x000fe400078e0003 */
[----:B------:R-:W-:-:S02]  /*28c0*/  IMAD R2, R20, R2, R13 ;  /* 0x0000000214027224 */ /* 0x000fc400078e020d */
[----:B------:R-:W-:Y:S02]  /*28d0*/  IMAD R11, R5, R4, R11 ;  /* 0x00000004050b7224 */ /* 0x000fe400078e020b */
[----:B------:R-:W-:Y:S02]  /*28e0*/  IMAD R13, R7, R20, R2 ;  /* 0x00000014070d7224 */ /* 0x000fe400078e0202 */
.L_x_44:
[----:B------:R-:W1:Y:S02]  /*28f0*/  LDCU UR4, c[0x0][0xb30] ;  /* 0x00016600ff0477ac */ /* 0x000e640008000800 */
[----:B-1----:R-:W-:-:S09]  /*2900*/  UISETP.NE.AND UP0, UPT, UR4, 0x1, UPT ;  /* 0x000000010400788c */ /* 0x002fd2000bf05270 */
[----:B------:R-:W-:Y:S05]  /*2910*/  BRA.U UP0, `(.L_x_45) ;  /* 0x0000000100407547 */ /* 0x000fea000b800000 */
[----:B------:R-:W1:Y:S08]  /*2920*/  LDC.64 R4, c[0x0][0xb10] ;  /* 0x0002c400ff047b82 */ /* 0x000e700000000a00 */
[----:B------:R-:W2:Y:S08]  /*2930*/  LDC.64 R2, c[0x0][0xb18] ;  /* 0x0002c600ff027b82 */ /* 0x000eb00000000a00 */
[----:B------:R-:W4:Y:S08]  /*2940*/  LDC R6, c[0x0][0xb20] ;  /* 0x0002c800ff067b82 */ /* 0x000f300000000800 */
[----:B------:R-:W3:Y:S01]  /*2950*/  LDC R18, c[0x0][0xb0c] ;  /* 0x0002c300ff127b82 */ /* 0x000ee20000000800 */
[----:B-1----:R-:W-:-:S05]  /*2960*/  IMAD.HI.U32 R4, R13, R4, RZ ;  /* 0x000000040d047227 */ /* 0x002fca00078e00ff */
[----:B------:R-:W-:Y:S01]  /*2970*/  SHF.R.U32.HI R4, RZ, R5, R4 ;  /* 0x00000005ff047219 */ /* 0x000fe20000011604 */
[----:B--2---:R-:W-:Y:S01]  /*2980*/  IMAD.HI.U32 R3, R11, R3, RZ ;  /* 0x000000030b037227 */ /* 0x004fe200078e00ff */
[----:B------:R-:W-:-:S04]  /*2990*/  ISETP.NE.AND P0, PT, R2, 0x1, PT ;  /* 0x000000010200780c */ /* 0x000fc80003f05270 */
[----:B----4-:R-:W-:-:S04]  /*29a0*/  SHF.R.U32.HI R6, RZ, R6, R3 ;  /* 0x00000006ff067219 */ /* 0x010fc80000011603 */
[----:B------:R-:W-:Y:S02]  /*29b0*/  SEL R3, R11, R6, !P0 ;  /* 0x000000060b037207 */ /* 0x000fe40004000000 */
[----:B---3--:R-:W-:-:S04]  /*29c0*/  ISETP.NE.AND P1, PT, R18, 0x1, PT ;  /* 0x000000011200780c */ /* 0x008fc80003f25270 */
[----:B------:R-:W-:-:S05]  /*29d0*/  SEL R4, R13, R4, !P1 ;  /* 0x000000040d047207 */ /* 0x000fca0004800000 */
[----:B------:R-:W-:Y:S02]  /*29e0*/  IMAD.IADD R5, R3, 0x1, -R4 ;  /* 0x0000000103057824 */ /* 0x000fe400078e0a04 */
[----:B------:R-:W-:Y:S02]  /*29f0*/  IMAD.IADD R3, R4, 0x1, -R3 ;  /* 0x0000000104037824 */ /* 0x000fe400078e0a03 */
[----:B------:R-:W-:Y:S02]  /*2a00*/  IMAD R13, R5, R18, R13 ;  /* 0x00000012050d7224 */ /* 0x000fe400078e020d */
[----:B------:R-:W-:-:S07]  /*2a10*/  IMAD R11, R3, R2, R11 ;  /* 0x00000002030b7224 */ /* 0x000fce00078e020b */
.L_x_45:
[----:B------:R-:W-:Y:S01]  /*2a20*/  VIADD R14, R14, 0x1 ;  /* 0x000000010e0e7836 */ /* 0x000fe20000000000 */
[----:B------:R-:W-:Y:S01]  /*2a30*/  PLOP3.LUT P1, PT, PT, PT, PT, 0x80, 0x8 ;  /* 0x000000000008781c */ /* 0x000fe20003f2f070 */
[----:B------:R-:W-:Y:S02]  /*2a40*/  IMAD.IADD R21, R13, 0x1, R68 ;  /* 0x000000010d157824 */ /* 0x000fe400078e0244 */
[----:B------:R-:W-:Y:S01]  /*2a50*/  IMAD.IADD R20, R11, 0x1, R66 ;  /* 0x000000010b147824 */ /* 0x000fe200078e0242 */
[----:B------:R-:W-:-:S04]  /*2a60*/  ISETP.NE.AND P0, PT, R14, 0x2, PT ;  /* 0x000000020e00780c */ /* 0x000fc80003f05270 */
[----:B------:R-:W-:Y:S02]  /*2a70*/  SEL R3, RZ, 0x1, P0 ;  /* 0x00000001ff037807 */ /* 0x000fe40000000000 */
[----:B------:R-:W-:Y:S02]  /*2a80*/  SEL R14, R14, RZ, P0 ;  /* 0x000000ff0e0e7207 */ /* 0x000fe40000000000 */
[----:B------:R-:W-:Y:S01]  /*2a90*/  LOP3.LUT R12, R12, R3, RZ, 0x3c, !PT ;  /* 0x000000030c0c7212 */ /* 0x000fe200078e3cff */
[----:B------:R-:W-:Y:S06]  /*2aa0*/  @P2 BRA `(.L_x_46) ;  /* 0xffffffec00302947 */ /* 0x000fec000383ffff */
[----:B------:R-:W-:Y:S01]  /*2ab0*/  UIADD3 UR21, UPT, UPT, UR21, 0x10, URZ ;  /* 0x0000001015157890 */ /* 0x000fe2000fffe0ff */
[----:B------:R-:W-:-:S03]  /*2ac0*/  SHF.L.U32 R3, R15, 0x1f, RZ ;  /* 0x0000001f0f037819 */ /* 0x000fc600000006ff */
[----:B------:R-:W-:-:S09]  /*2ad0*/  ULEA UR4, UR23, UR21, 0x3 ;  /* 0x0000001517047291 */ /* 0x000fd2000f8e18ff */
[----:B------:R-:W1:Y:S02]  /*2ae0*/  SYNCS.PHASECHK.TRANS64.TRYWAIT P0, [UR4], R3 ;  /* 0x00000003ff0075a7 */ /* 0x000e640008001104 */
[----:B-1----:R-:W-:Y:S05]  /*2af0*/  @!P0 BRA `(.L_x_47) ;  /* 0x0000009400388947 */ /* 0x002fea0003800000 */
.L_x_192:
[----:B------:R-:W-:-:S04]  /*2b00*/  UIADD3 UR4, UPT, UPT, UR23, 0x1, URZ ;  /* 0x0000000117047890 */ /* 0x000fc8000fffe0ff */
[----:B------:R-:W-:-:S04]  /*2b10*/  UISETP.NE.AND UP0, UPT, UR4, 0x2, UPT ;  /* 0x000000020400788c */ /* 0x000fc8000bf05270 */
[----:B------:R-:W-:Y:S02]  /*2b20*/  USEL UR5, URZ, 0x1, UP0 ;  /* 0x00000001ff057887 */ /* 0x000fe40008000000 */
[----:B------:R-:W-:-:S04]  /*2b30*/  USEL UR4, UR4, URZ, UP0 ;  /* 0x000000ff04047287 */ /* 0x000fc80008000000 */
[----:B------:R-:W-:Y:S01]  /*2b40*/  ULEA UR4, UR4, UR21, 0x3 ;  /* 0x0000001504047291 */ /* 0x000fe2000f8e18ff */
[----:B-1----:R-:W-:-:S04]  /*2b50*/  LOP3.LUT R3, R15, UR5, RZ, 0x3c, !PT ;  /* 0x000000050f037c12 */ /* 0x002fc8000f8e3cff */
[----:B------:R-:W-:Y:S01]  /*2b60*/  SHF.L.U32 R3, R3, 0x1f, RZ ;  /* 0x0000001f03037819 */ /* 0x000fe200000006ff */
[----:B---3--:R-:W-:-:S07]  /*2b70*/  IMAD.U32 R0, RZ, RZ, UR4 ;  /* 0x00000004ff007e24 */ /* 0x008fce000f8e00ff */
.L_x_48:
[----:B-1----:R1:W2:Y:S02]  /*2b80*/  SYNCS.PHASECHK.TRANS64.TRYWAIT P0, [R0+URZ], R3 ;  /* 0x00000003000075a7 */ /* 0x0022a400080011ff */
[----:B--2---:R-:W-:Y:S05]  /*2b90*/  @!P0 NANOSLEEP.SYNCS 0x989680 ;  /* 0x009896800000895d */ /* 0x004fea0003900000 */
[----:B------:R-:W2:Y:S02]  /*2ba0*/  @!P0 SYNCS.PHASECHK.TRANS64 P0, [R0+URZ], R3 ;  /* 0x00000003000085a7 */ /* 0x000ea400080010ff */
[----:B--2---:R-:W-:Y:S05]  /*2bb0*/  @P0 EXIT ;  /* 0x000000000000094d */ /* 0x004fea0003800000 */
[----:B------:R-:W-:Y:S05]  /*2bc0*/  BRA `(.L_x_48) ;  /* 0xfffffffc00ec7947 */ /* 0x000fea000383ffff */
.L_x_22:
[----:B------:R-:W-:-:S04]  /*2bd0*/  UISETP.NE.AND UP1, UPT, UR46, URZ, UPT ;  /* 0x000000ff2e00728c */ /* 0x000fc8000bf25270 */
[----:B------:R-:W-:-:S09]  /*2be0*/  UISETP.NE.OR UP1, UPT, UR10, 0x1, UP1 ;  /* 0x000000010a00788c */ /* 0x000fd20008f25670 */
[----:B------:R-:W-:Y:S05]  /*2bf0*/  BRA.U UP1, `(.L_x_49) ;  /* 0x00000005014c7547 */ /* 0x000fea000b800000 */
[----:B------:R-:W-:Y:S01]  /*2c00*/  HFMA2 R11, -RZ, RZ, 0, 0 ;  /* 0x00000000ff0b7431 */ /* 0x000fe200000001ff */
[----:B------:R-:W-:Y:S01]  /*2c10*/  ISETP.GE.U32.AND P2, PT, R10, 0x2, PT ;  /* 0x000000020a00780c */ /* 0x000fe20003f46070 */
[----:B------:R-:W-:Y:S01]  /*2c20*/  IMAD.MOV.U32 R12, RZ, RZ, 0x1 ;  /* 0x00000001ff0c7424 */ /* 0x000fe200078e00ff */
[----:B------:R-:W-:Y:S01]  /*2c30*/  CS2R R8, SRZ ;  /* 0x0000000000087805 */ /* 0x000fe2000001ff00 */
[----:B------:R-:W-:Y:S01]  /*2c40*/  IMAD.MOV.U32 R3, RZ, RZ, RZ ;  /* 0x000000ffff037224 */ /* 0x000fe200078e00ff */
[----:B------:R-:W-:Y:S01]  /*2c50*/  UMOV UR6, 0x400 ;  /* 0x0000040000067882 */ /* 0x000fe20000000000 */
[----:B------:R-:W-:Y:S01]  /*2c60*/  UMOV UR5, URZ ;  /* 0x000000ff00057c82 */ /* 0x000fe20008000000 */
[----:B------:R-:W-:-:S12]  /*2c70*/  ULEA UR6, UR46, UR6, 0x18 ;  /* 0x000000062e067291 */ /* 0x000fd8000f8ec0ff */
.L_x_53:
[----:B------:R-:W-:Y:S02]  /*2c80*/  LEA R0, R3, UR6, 0x3 ;  /* 0x0000000603007c11 */ /* 0x000fe4000f8e18ff */
[----:B------:R-:W-:-:S03]  /*2c90*/  SHF.L.U32 R5, R8, 0x1f, RZ ;  /* 0x0000001f08057819 */ /* 0x000fc600000006ff */
[----:B------:R-:W-:Y:S01]  /*2ca0*/  VIADD R4, R0, 0xe0 ;  /* 0x000000e000047836 */ /* 0x000fe20000000000 */
[----:B------:R-:W1:Y:S02]  /*2cb0*/  SYNCS.PHASECHK.TRANS64.TRYWAIT P0, [R0+URZ+0xd0], R5 ;  /* 0x0000d005000075a7 */ /* 0x000e6400080011ff */
[----:B-1----:R-:W-:Y:S05]  /*2cc0*/  @!P0 BRA `(.L_x_50) ;  /* 0x0000009000dc8947 */ /* 0x002fea0003800000 */
.L_x_193:
[----:B------:R-:W-:Y:S01]  /*2cd0*/  ULEA UR4, UR5, UR6, 0x3 ;  /* 0x0000000605047291 */ /* 0x000fe2000f8e18ff */
[----:B------:R-:W-:Y:S01]  /*2ce0*/  PRMT R4, RZ, 0x654, R4 ;  /* 0x00000654ff047816 */ /* 0x000fe20000000004 */
[----:B-1----:R-:W-:Y:S01]  /*2cf0*/  @!P2 IMAD.MOV.U32 R5, RZ, RZ, 0x10 ;  /* 0x00000010ff05a424 */ /* 0x002fe200078e00ff */
[----:B------:R-:W-:Y:S01]  /*2d00*/  SHF.L.U32 R7, R12, 0x1f, RZ ;  /* 0x0000001f0c077819 */ /* 0x000fe200000006ff */
[----:B------:R-:W-:Y:S01]  /*2d10*/  UIADD3 UR7, UPT, UPT, UR4, 0x70, URZ ;  /* 0x0000007004077890 */ /* 0x000fe2000fffe0ff */
[----:B------:R1:W-:Y:S05]  /*2d20*/  SYNCS.ARRIVE.TRANS64.RED.A1T0 RZ, [R4+URZ], RZ ;  /* 0x000000ff04ff79a7 */ /* 0x0003ea00081004ff */
[----:B------:R-:W-:Y:S01]  /*2d30*/  IMAD.U32 R13, RZ, RZ, UR7 ;  /* 0x00000007ff0d7e24 */ /* 0x000fe2000f8e00ff */
[----:B------:R-:W2:Y:S04]  /*2d40*/  SYNCS.PHASECHK.TRANS64.TRYWAIT P0, [UR4+0x80], R7 ;  /* 0x00008007ff0075a7 */ /* 0x000ea80008001104 */
[----:B------:R-:W-:Y:S01]  /*2d50*/  PRMT R13, R10, 0x654, R13 ;  /* 0x000006540a0d7816 */ /* 0x000fe2000000000d */
[----:B-12---:R-:W-:Y:S06]  /*2d60*/  @!P0 BRA `(.L_x_51) ;  /* 0x0000009000c88947 */ /* 0x006fec0003800000 */
.L_x_195:
[----:B------:R-:W-:Y:S01]  /*2d70*/  ULEA UR8, UR5, UR6, 0x4 ;  /* 0x0000000605087291 */ /* 0x000fe2000f8e20ff */
[----:B------:R-:W-:Y:S01]  /*2d80*/  SEL R2, R13, R2, !P2 ;  /* 0x000000020d027207 */ /* 0x000fe20005000000 */
[----:B------:R-:W-:Y:S01]  /*2d90*/  UIADD3 UR9, UPT, UPT, UR4, 0x70, URZ ;  /* 0x0000007004097890 */ /* 0x000fe2000fffe0ff */
[----:B-1----:R-:W-:Y:S01]  /*2da0*/  LEA R0, R11, UR6, 0x3 ;  /* 0x000000060b007c11 */ /* 0x002fe2000f8e18ff */
[----:B------:R-:W-:Y:S01]  /*2db0*/  UIADD3 UR8, UPT, UPT, UR8, 0x100, URZ ;  /* 0x0000010008087890 */ /* 0x000fe2000fffe0ff */
[----:B------:R1:W-:Y:S01]  /*2dc0*/  @!P2 SYNCS.ARRIVE.TRANS64.RED RZ, [R2+URZ], R5 ;  /* 0x0000000502ffa9a7 */ /* 0x0003e200080004ff */
[----:B------:R-:W-:Y:S01]  /*2dd0*/  UIADD3 UR4, UPT, UPT, UR5, 0x1, URZ ;  /* 0x0000000105047890 */ /* 0x000fe2000fffe0ff */
[----:B------:R-:W-:-:S03]  /*2de0*/  VIADD R3, R3, 0x1 ;  /* 0x0000000103037836 */ /* 0x000fc60000000000 */
[----:B------:R-:W-:Y:S02]  /*2df0*/  UISETP.NE.AND UP0, UPT, UR4, 0x2, UPT ;  /* 0x000000020400788c */ /* 0x000fe4000bf05270 */
[----:B------:R-:W-:Y:S01]  /*2e00*/  ISETP.NE.AND P0, PT, R3, 0x2, PT ;  /* 0x000000020300780c */ /* 0x000fe20003f05270 */
[----:B------:R-:W-:Y:S06]  /*2e10*/  UGETNEXTWORKID.BROADCAST [UR8], [UR9] ;  /* 0x00000000080073ca */ /* 0x000fec0008000100 */
[----:B------:R-:W-:Y:S02]  /*2e20*/  USEL UR7, URZ, 0x1, UP0 ;  /* 0x00000001ff077887 */ /* 0x000fe40008000000 */
[----:B------:R-:W-:-:S04]  /*2e30*/  USEL UR5, UR4, URZ, UP0 ;  /* 0x000000ff04057287 */ /* 0x000fc80008000000 */
[----:B------:R-:W-:Y:S02]  /*2e40*/  LOP3.LUT R12, R12, UR7, RZ, 0x3c, !PT ;  /* 0x000000070c0c7c12 */ /* 0x000fe4000f8e3cff */
[----:B-1----:R-:W-:-:S04]  /*2e50*/  SHF.L.U32 R5, R9, 0x1f, RZ ;  /* 0x0000001f09057819 */ /* 0x002fc800000006ff */
[----:B------:R-:W1:Y:S02]  /*2e60*/  SYNCS.PHASECHK.TRANS64.TRYWAIT P1, [R0+URZ+0x70], R5 ;  /* 0x00007005000075a7 */ /* 0x000e6400080211ff */
[----:B-1----:R-:W-:Y:S05]  /*2e70*/  @!P1 BRA `(.L_x_52) ;  /* 0x00000090009c9947 */ /* 0x002fea0003800000 */
.L_x_196:
[----:B------:R-:W-:Y:S01]  /*2e80*/  LEA R4, R11, UR6, 0x4 ;  /* 0x000000060b047c11 */ /* 0x000fe2000f8e20ff */
[----:B-1----:R-:W-:Y:S01]  /*2e90*/  VIADD R0, R0, 0x80 ;  /* 0x0000008000007836 */ /* 0x002fe20000000000 */
[----:B------:R-:W-:Y:S01]  /*2ea0*/  SEL R3, R3, RZ, P0 ;  /* 0x000000ff03037207 */ /* 0x000fe20000000000 */
[----:B------:R-:W-:-:S03]  /*2eb0*/  VIADD R11, R11, 0x1 ;  /* 0x000000010b0b7836 */ /* 0x000fc60000000000 */
[----:B------:R-:W1:Y:S01]  /*2ec0*/  LDS.128 R4, [R4+0x100] ;  /* 0x0001000004047984 */ /* 0x000e620000000c00 */
[----:B------:R-:W-:Y:S02]  /*2ed0*/  PRMT R0, RZ, 0x654, R0 ;  /* 0x00000654ff007816 */ /* 0x000fe40000000000 */
[C---:B------:R-:W-:Y:S01]  /*2ee0*/  ISETP.NE.AND P1, PT, R11.reuse, 0x2, PT ;  /* 0x000000020b00780c */ /* 0x040fe20003f25270 */
[----:B------:R-:W-:Y:S01]  /*2ef0*/  @!PT LDS RZ, [RZ] ;  /* 0x00000000fffff984 */ /* 0x000fe20000000800 */
[----:B------:R-:W-:Y:S01]  /*2f00*/  @!PT LDS RZ, [RZ] ;  /* 0x00000000fffff984 */ /* 0x000fe20000000800 */
[----:B------:R-:W-:Y:S01]  /*2f10*/  @!PT LDS RZ, [RZ] ;  /* 0x00000000fffff984 */ /* 0x000fe20000000800 */
[----:B------:R-:W-:Y:S01]  /*2f20*/  @!PT LDS RZ, [RZ] ;  /* 0x00000000fffff984 */ /* 0x000fe20000000800 */
[----:B------:R2:W-:Y:S06]  /*2f30*/  MEMBAR.ALL.CTA ;  /* 0x0000000000007992 */ /* 0x0005ec0000008000 */
[----:B--2---:R-:W2:Y:S01]  /*2f40*/  FENCE.VIEW.ASYNC.S ;  /* 0x00000000000073c6 */ /* 0x004ea20000000000 */
[----:B------:R-:W-:Y:S01]  /*2f50*/  SEL R11, R11, RZ, P1 ;  /* 0x000000ff0b0b7207 */ /* 0x000fe20000800000 */
[----:B--2---:R2:W-:Y:S01]  /*2f60*/  SYNCS.ARRIVE.TRANS64.RED.A1T0 RZ, [R0+URZ], RZ ;  /* 0x000000ff00ff79a7 */ /* 0x0045e200081004ff */
[----:B-1----:R-:W-:-:S02]  /*2f70*/  LOP3.LUT P3, RZ, R6, 0x1, RZ, 0xc0, !PT ;  /* 0x0000000106ff7812 */ /* 0x002fc4000786c0ff */
[----:B------:R-:W-:-:S04]  /*2f80*/  SEL R5, RZ, 0x1, P0 ;  /* 0x00000001ff057807 */ /* 0x000fc80000000000 */
[----:B------:R-:W-:Y:S02]  /*2f90*/  LOP3.LUT R8, R8, R5, RZ, 0x3c, !PT ;  /* 0x0000000508087212 */ /* 0x000fe400078e3cff */
[----:B--2---:R-:W-:-:S04]  /*2fa0*/  SEL R0, RZ, 0x1, P1 ;  /* 0x00000001ff007807 */ /* 0x004fc80000800000 */
[----:B------:R-:W-:Y:S01]  /*2fb0*/  LOP3.LUT R9, R9, R0, RZ, 0x3c, !PT ;  /* 0x0000000009097212 */ /* 0x000fe200078e3cff */
[----:B------:R-:W-:Y:S06]  /*2fc0*/  @P3 BRA `(.L_x_53) ;  /* 0xfffffffc002c3947 */ /* 0x000fec000383ffff */
[----:B------:R-:W-:Y:S01]  /*2fd0*/  ULEA UR4, UR5, UR6, 0x3 ;  /* 0x0000000605047291 */ /* 0x000fe2000f8e18ff */
[----:B------:R-:W-:-:S08]  /*2fe0*/  SHF.L.U32 R3, R12, 0x1f, RZ ;  /* 0x0000001f0c037819 */ /* 0x000fd000000006ff */
[----:B------:R-:W1:Y:S02]  /*2ff0*/  SYNCS.PHASECHK.TRANS64 P0, [UR4+0x80], R3 ;  /* 0x00008003ff0075a7 */ /* 0x000e640008001004 */
[----:B-1----:R-:W-:Y:S05]  /*3000*/  @P0 BRA `(.L_x_54) ;  /* 0x0000000000080947 */ /* 0x002fea0003800000 */
[----:B------:R-:W1:Y:S02]  /*3010*/  SYNCS.PHASECHK.TRANS64.TRYWAIT P0, [UR4+0x80], R3 ;  /* 0x00008003ff0075a7 */ /* 0x000e640008001104 */
[----:B-1----:R-:W-:Y:S05]  /*3020*/  @!P0 BRA `(.L_x_55) ;  /* 0x0000009000448947 */ /* 0x002fea0003800000 */
.L_x_54:
[----:B------:R-:W-:-:S04]  /*3030*/  UIADD3 UR7, UPT, UPT, UR5, 0x1, URZ ;  /* 0x0000000105077890 */ /* 0x000fc8000fffe0ff */
[----:B------:R-:W-:-:S04]  /*3040*/  UISETP.NE.AND UP0, UPT, UR7, 0x2, UPT ;  /* 0x000000020700788c */ /* 0x000fc8000bf05270 */
[----:B------:R-:W-:Y:S02]  /*3050*/  USEL UR8, URZ, 0x1, UP0 ;  /* 0x00000001ff087887 */ /* 0x000fe40008000000 */
[----:B------:R-:W-:-:S04]  /*3060*/  USEL UR7, UR7, URZ, UP0 ;  /* 0x000000ff07077287 */ /* 0x000fc80008000000 */
[----:B------:R-:W-:Y:S01]  /*3070*/  ULEA UR7, UR7, UR6, 0x3 ;  /* 0x0000000607077291 */ /* 0x000fe2000f8e18ff */
[----:B-1----:R-:W-:-:S04]  /*3080*/  LOP3.LUT R3, R12, UR8, RZ, 0x3c, !PT ;  /* 0x000000080c037c12 */ /* 0x002fc8000f8e3cff */
[----:B------:R-:W-:-:S04]  /*3090*/  SHF.L.U32 R0, R3, 0x1f, RZ ;  /* 0x0000001f03007819 */ /* 0x000fc800000006ff */
[----:B------:R-:W1:Y:S02]  /*30a0*/  SYNCS.PHASECHK.TRANS64 P0, [UR7+0x80], R0 ;  /* 0x00008000ff0075a7 */ /* 0x000e640008001007 */
[----:B-1----:R-:W-:Y:S05]  /*30b0*/  @P0 EXIT ;  /* 0x000000000000094d */ /* 0x002fea0003800000 */
[----:B------:R-:W-:Y:S02]  /*30c0*/  SHF.L.U32 R3, R3, 0x1f, RZ ;  /* 0x0000001f03037819 */ /* 0x000fe400000006ff */
[----:B------:R-:W-:-:S07]  /*30d0*/  MOV R0, UR7 ;  /* 0x0000000700007c02 */ /* 0x000fce0008000f00 */
.L_x_56:
[----:B-1----:R1:W2:Y:S02]  /*30e0*/  SYNCS.PHASECHK.TRANS64.TRYWAIT P0, [R0+URZ+0x80], R3 ;  /* 0x00008003000075a7 */ /* 0x0022a400080011ff */
[----:B--2---:R-:W-:Y:S05]  /*30f0*/  @!P0 NANOSLEEP.SYNCS 0x989680 ;  /* 0x009896800000895d */ /* 0x004fea0003900000 */
[----:B------:R-:W2:Y:S02]  /*3100*/  @!P0 SYNCS.PHASECHK.TRANS64 P0, [R0+URZ+0x80], R3 ;  /* 0x00008003000085a7 */ /* 0x000ea400080010ff */
[----:B--2---:R-:W-:Y:S05]  /*3110*/  @P0 EXIT ;  /* 0x000000000000094d */ /* 0x004fea0003800000 */
[----:B------:R-:W-:Y:S05]  /*3120*/  BRA `(.L_x_56) ;  /* 0xfffffffc00ec7947 */ /* 0x000fea000383ffff */
.L_x_49:
[----:B------:R-:W-:Y:S05]  /*3130*/  BRA.U UP4, `(.L_x_57) ;  /* 0x0000001904507547 */ /* 0x000fea000b800000 */
[----:B------:R-:W-:Y:S01]  /*3140*/  UMOV UR4, 0x40 ;  /* 0x0000004000047882 */ /* 0x000fe20000000000 */
[----:B------:R-:W-:Y:S01]  /*3150*/  NOP ;  /* 0x0000000000007918 */ /* 0x000fe20000000000 */
[----:B------:R-:W-:Y:S01]  /*3160*/  ULEA UR5, UR46, UR4, 0x18 ;  /* 0x000000042e057291 */ /* 0x000fe2000f8ec0ff */
[----:B------:R-:W-:Y:S02]  /*3170*/  UMOV UR6, 0x400 ;  /* 0x0000040000067882 */ /* 0x000fe40000000000 */
[----:B------:R-:W-:-:S06]  /*3180*/  ULEA UR6, UR46, UR6, 0x18 ;  /* 0x000000062e067291 */ /* 0x000fcc000f8ec0ff */
[----:B------:R-:W1:Y:S02]  /*3190*/  LDS.U8 R2, [UR5+0x1c] ;  /* 0x00001c05ff027984 */ /* 0x000e640008000000 */
[----:B-1----:R-:W-:-:S13]  /*31a0*/  ISETP.NE.AND P0, PT, R2, RZ, PT ;  /* 0x000000ff0200720c */ /* 0x002fda0003f05270 */
[----:B------:R-:W-:Y:S05]  /*31b0*/  @P0 BRA `(.L_x_58) ;  /* 0x0000000400180947 */ /* 0x000fea0003800000 */
[----:B------:R-:W-:Y:S01]  /*31c0*/  R2UR UR4, R12 ;  /* 0x000000000c0472ca */ /* 0x000fe200000e0000 */
[----:B------:R-:W-:-:S12]  /*31d0*/  UIADD3 UR7, UPT, UPT, UR5, 0x8, URZ ;  /* 0x0000000805077890 */ /* 0x000fd8000fffe0ff */
[----:B------:R-:W-:-:S09]  /*31e0*/  UISETP.NE.U32.AND UP0, UPT, UR4, 0x1, UPT ;  /* 0x000000010400788c */ /* 0x000fd2000bf05070 */
[----:B------:R-:W-:Y:S05]  /*31f0*/  BRA.U !UP0, `(.L_x_59) ;  /* 0x0000000108a47547 */ /* 0x000fea000b800000 */
[----:B------:R-:W-:Y:S01]  /*3200*/  ELECT P0, URZ, PT ;  /* 0x0000000000ff782f */ /* 0x000fe20003800000 */
[----:B------:R-:W-:-:S12]  /*3210*/  BSSY B0, `(.L_x_59) ;  /* 0x0000027000007945 */ /* 0x000fd80003800000 */
[----:B------:R-:W-:Y:S05]  /*3220*/  @!P0 BRA `(.L_x_60) ;  /* 0x0000000000948947 */ /* 0x000fea0003800000 */
[----:B------:R-:W-:-:S05]  /*3230*/  UMOV UR4, 0x10 ;  /* 0x0000001000047882 */ /* 0x000fca0000000000 */
[----:B------:R-:W-:Y:S04]  /*3240*/  DEPBAR.LE SB1, 0x36 ;  /* 0x00009d800000791a */ /* 0x000fe80000000000 */
[----:B------:R-:W1:Y:S02]  /*3250*/  UTCATOMSWS.2CTA.FIND_AND_SET.ALIGN UP1, UR4, UR4 ;  /* 0x00000004000475e3 */ /* 0x000e640008220800 */
[----:B-1----:R-:W-:Y:S01]  /*3260*/  MOV R11, UR4 ;  /* 0x00000004000b7c02 */ /* 0x002fe20008000f00 */
[----:B------:R-:W-:Y:S06]  /*3270*/  BRA.U UP1, `(.L_x_61) ;  /* 0x0000000101187547 */ /* 0x000fec000b800000 */
.L_x_62:
[----:B------:R-:W-:Y:S05]  /*3280*/  NANOSLEEP 0x64 ;  /* 0x000000640000795d */ /* 0x000fea0003800000 */
[----:B------:R-:W-:-:S05]  /*3290*/  UMOV UR4, 0x10 ;  /* 0x0000001000047882 */ /* 0x000fca0000000000 */
[----:B------:R-:W-:Y:S04]  /*32a0*/  DEPBAR.LE SB1, 0x36 ;  /* 0x00009d800000791a */ /* 0x000fe80000000000 */
[----:B------:R-:W1:Y:S02]  /*32b0*/  UTCATOMSWS.2CTA.FIND_AND_SET.ALIGN UP1, UR4, UR4 ;  /* 0x00000004000475e3 */ /* 0x000e640008220800 */
[----:B-1----:R-:W-:Y:S01]  /*32c0*/  MOV R11, UR4 ;  /* 0x00000004000b7c02 */ /* 0x002fe20008000f00 */
[----:B------:R-:W-:Y:S05]  /*32d0*/  BRA.U !UP1, `(.L_x_62) ;  /* 0xfffffffd09e87547 */ /* 0x000fea000b83ffff */
.L_x_61:
[----:B------:R-:W1:Y:S01]  /*32e0*/  LDS R5, [UR5+0x10] ;  /* 0x00001005ff057984 */ /* 0x000e620008000800 */
[----:B------:R-:W-:Y:S01]  /*32f0*/  R2UR UR4, R9 ;  /* 0x00000000090472ca */ /* 0x000fe200000e0000 */
[----:B------:R-:W-:-:S04]  /*3300*/  IMAD.U32 R3, RZ, RZ, UR6 ;  /* 0x00000006ff037e24 */ /* 0x000fc8000f8e00ff */
[----:B------:R-:W-:-:S08]  /*3310*/  VIADD R3, R3, 0x120 ;  /* 0x0000012003037836 */ /* 0x000fd00000000000 */
[----:B------:R-:W-:Y:S02]  /*3320*/  MOV R2, UR4 ;  /* 0x0000000400027c02 */ /* 0x000fe40008000f00 */
[----:B-1----:R-:W-:-:S04]  /*3330*/  SHF.L.U32 R5, R5, 0x1f, RZ ;  /* 0x0000001f05057819 */ /* 0x002fc800000006ff */
[----:B------:R-:W1:Y:S02]  /*3340*/  SYNCS.PHASECHK.TRANS64.TRYWAIT P0, [UR5+0x8], R5 ;  /* 0x00000805ff0075a7 */ /* 0x000e640008001105 */
[----:B-1----:R-:W-:Y:S05]  /*3350*/  @P0 BRA `(.L_x_63) ;  /* 0x0000000000080947 */ /* 0x002fea0003800000 */
[----:B------:R-:W1:Y:S02]  /*3360*/  SYNCS.PHASECHK.TRANS64.TRYWAIT P0, [UR5+0x8], R5 ;  /* 0x00000805ff0075a7 */ /* 0x000e640008001105 */
[----:B-1----:R-:W-:Y:S05]  /*3370*/  @!P0 BRA `(.L_x_64) ;  /* 0x0000008c00888947 */ /* 0x002fea0003800000 */
.L_x_63:
[----:B------:R-:W-:Y:S01]  /*3380*/  R2UR UR4, R9 ;  /* 0x00000000090472ca */ /* 0x000fe200000e0000 */
[----:B-1----:R-:W-:Y:S02]  /*3390*/  HFMA2 R4, -RZ, RZ, 0, 5.9604644775390625e-08 ;  /* 0x00000001ff047431 */ /* 0x002fe400000001ff */
[----:B------:R-:W-:Y:S01]  /*33a0*/  IMAD.MOV.U32 R6, RZ, RZ, 0xffff ;  /* 0x0000ffffff067424 */ /* 0x000fe200078e00ff */
[----:B------:R-:W-:Y:S01]  /*33b0*/  PRMT R2, R2, 0x654, R3 ;  /* 0x0000065402027816 */ /* 0x000fe20000000003 */
[----:B------:R-:W-:Y:S02]  /*33c0*/  IMAD.MOV.U32 R5, RZ, RZ, 0x4 ;  /* 0x00000004ff057424 */ /* 0x000fe400078e00ff */
[----:B------:R-:W-:Y:S01]  /*33d0*/  IMAD.SHL.U32 R10, R11, 0x20, RZ ;  /* 0x000000200b0a7824 */ /* 0x000fe200078e00ff */
[-C--:B------:R-:W-:Y:S02]  /*33e0*/  SHF.L.U32 R7, R6, R11.reuse, RZ ;  /* 0x0000000b06077219 */ /* 0x080fe400000006ff */
[----:B------:R-:W-:-:S03]  /*33f0*/  SHF.L.U32 R6, R4, R11, RZ ;  /* 0x0000000b04067219 */ /* 0x000fc600000006ff */
[----:B------:R-:W-:-:S06]  /*3400*/  UPRMT UR4, UR4, 0x654, UR7 ;  /* 0x0000065404047896 */ /* 0x000fcc0008000007 */
[----:B------:R-:W-:-:S03]  /*3410*/  MOV R3, UR4 ;  /* 0x0000000400037c02 */ /* 0x000fc60008000f00 */
[----:B------:R1:W-:Y:S01]  /*3420*/  SYNCS.ARRIVE.TRANS64.RED RZ, [UR4], R5 ;  /* 0x00000005ffff79a7 */ /* 0x0003e20008000404 */
[----:B------:R1:W-:Y:S04]  /*3430*/  STS [UR6+0x120], R10 ;  /* 0x0001200aff007988 */ /* 0x0003e80008000806 */
[----:B------:R1:W-:Y:S04]  /*3440*/  STAS [R2.64], R11 ;  /* 0x0000000b02007dbd */ /* 0x0003e8000c0008ff */
[----:B------:R1:W-:Y:S04]  /*3450*/  ATOMS.OR RZ, [UR5+0x14], R7 ;  /* 0x00001407ffff798c */ /* 0x0003e8000b000005 */
[----:B------:R1:W-:Y:S04]  /*3460*/  ATOMS.OR RZ, [UR5+0x18], R6 ;  /* 0x00001806ffff798c */ /* 0x0003e8000b000005 */
[----:B------:R1:W-:Y:S02]  /*3470*/  ATOMS.XOR RZ, [UR5+0x10], R4 ;  /* 0x00001004ffff798c */ /* 0x0003e4000b800005 */
.L_x_60:
[----:B------:R-:W-:Y:S05]  /*3480*/  BSYNC B0 ;  /* 0x0000000000007941 */ /* 0x000fea0003800000 */
.L_x_59:
[----:B------:R-:W-:Y:S05]  /*3490*/  BRA.U UP0, `(.L_x_65) ;  /* 0x0000000100707547 */ /* 0x000fea000b800000 */
[----:B------:R-:W-:-:S03]  /*34a0*/  UMOV UR4, 0xffffffff ;  /* 0xffffffff00047882 */ /* 0x000fc60000000000 */
[----:B------:R-:W-:Y:S05]  /*34b0*/  BRA.DIV UR4, `(.L_x_66) ;  /* 0x0000008e04507947 */ /* 0x000fea000b800000 */
[----:B------:R-:W-:-:S13]  /*34c0*/  ELECT P6, URZ, PT ;  /* 0x0000000000ff782f */ /* 0x000fda00038c0000 */
.L_x_200:
[----:B------:R-:W-:Y:S05]  /*34d0*/  @!P6 BRA `(.L_x_65) ;  /* 0x000000000060e947 */ /* 0x000fea0003800000 */
[----:B-1----:R-:W1:Y:S02]  /*34e0*/  LDS R3, [UR5+0x10] ;  /* 0x00001005ff037984 */ /* 0x002e640008000800 */
[----:B-1----:R-:W-:-:S04]  /*34f0*/  SHF.L.U32 R3, R3, 0x1f, RZ ;  /* 0x0000001f03037819 */ /* 0x002fc800000006ff */
[----:B------:R-:W1:Y:S02]  /*3500*/  SYNCS.PHASECHK.TRANS64.TRYWAIT P0, [UR5+0x8], R3 ;  /* 0x00000803ff0075a7 */ /* 0x000e640008001105 */
[----:B-1----:R-:W-:Y:S05]  /*3510*/  @P0 BRA `(.L_x_67) ;  /* 0x0000000000080947 */ /* 0x002fea0003800000 */
[----:B------:R-:W1:Y:S02]  /*3520*/  SYNCS.PHASECHK.TRANS64.TRYWAIT P0, [UR5+0x8], R3 ;  /* 0x00000803ff0075a7 */ /* 0x000e640008001105 */
[----:B-1----:R-:W-:Y:S05]  /*3530*/  @!P0 BRA `(.L_x_68) ;  /* 0x0000008c00508947 */ /* 0x002fea0003800000 */
.L_x_67:
[----:B------:R-:W2:Y:S01]  /*3540*/  LDS R5, [UR6+0x120] ;  /* 0x00012006ff057984 */ /* 0x000ea20008000800 */
[----:B------:R-:W-:Y:S01]  /*3550*/  R2UR UR4, R9 ;  /* 0x00000000090472ca */ /* 0x000fe200000e0000 */
[----:B-1----:R-:W-:Y:S02]  /*3560*/  IMAD.MOV.U32 R3, RZ, RZ, 0xffff ;  /* 0x0000ffffff037424 */ /* 0x002fe400078e00ff */
[----:B------:R-:W-:-:S10]  /*3570*/  IMAD.MOV.U32 R2, RZ, RZ, 0x1 ;  /* 0x00000001ff027424 */ /* 0x000fd400078e00ff */
[----:B------:R-:W-:Y:S01]  /*3580*/  UPRMT UR4, UR4, 0x654, UR7 ;  /* 0x0000065404047896 */ /* 0x000fe20008000007 */
[----:B--2---:R-:W-:Y:S01]  /*3590*/  IMAD.SHL.U32 R4, R5, 0x20, RZ ;  /* 0x0000002005047824 */ /* 0x004fe200078e00ff */
[-C--:B------:R-:W-:Y:S02]  /*35a0*/  SHF.L.U32 R3, R3, R5.reuse, RZ ;  /* 0x0000000503037219 */ /* 0x080fe400000006ff */
[----:B------:R-:W-:Y:S02]  /*35b0*/  SHF.L.U32 R5, R2, R5, RZ ;  /* 0x0000000502057219 */ /* 0x000fe400000006ff */
[----:B------:R2:W-:Y:S04]  /*35c0*/  STS [UR6+0x120], R4 ;  /* 0x00012004ff007988 */ /* 0x0005e80008000806 */
[----:B------:R2:W-:Y:S04]  /*35d0*/  ATOMS.OR RZ, [UR5+0x14], R3 ;  /* 0x00001403ffff798c */ /* 0x0005e8000b000005 */
[----:B------:R2:W-:Y:S01]  /*35e0*/  ATOMS.OR RZ, [UR5+0x18], R5 ;  /* 0x00001805ffff798c */ /* 0x0005e2000b000005 */
[----:B------:R-:W-:Y:S03]  /*35f0*/  SYNCS.ARRIVE.TRANS64.RED.A1T0 RZ, [UR4], RZ ;  /* 0x000000ffffff79a7 */ /* 0x000fe60008100404 */
[----:B------:R2:W-:Y:S01]  /*3600*/  ATOMS.XOR RZ, [UR5+0x10], R2 ;  /* 0x00001002ffff798c */ /* 0x0005e2000b800005 */
[----:B------:R-:W-:Y:S05]  /*3610*/  BRA `(.L_x_65) ;  /* 0x0000000000107947 */ /* 0x000fea0003800000 */
.L_x_58:
[----:B------:R-:W-:-:S05]  /*3620*/  MOV R2, 0xffffffff ;  /* 0xffffffff00027802 */ /* 0x000fca0000000f00 */
[----:B------:R1:W-:Y:S02]  /*3630*/  STS [UR6+0x120], R2 ;  /* 0x00012002ff007988 */ /* 0x0003e40008000806 */
[----:B-1----:R-:W-:Y:S02]  /*3640*/  MOV R2, 0x3660 ;  /* 0x0000366000027802 */ /* 0x002fe40000000f00 */
[----:B-----5:R-:W-:Y:S05]  /*3650*/  CALL.REL.NOINC `($__internal_1_$__cuda_sm10x_tcgen05_guardrail_trap_phase_invalid_during_alloc) ;  /* 0x0000009400d47944 */ /* 0x020fea0003c00000 */
.L_x_65:
[----:B------:R-:W-:Y:S05]  /*3660*/  WARPSYNC.ALL ;  /* 0x0000000000007948 */ /* 0x000fea0003800000 */
[----:B------:R-:W3:Y:S01]  /*3670*/  S2UR UR4, SR_CgaCtaId ;  /* 0x00000000000479c3 */ /* 0x000ee20000008800 */
[----:B------:R-:W-:Y:S01]  /*3680*/  UMOV UR62, 0x400 ;  /* 0x00000400003e7882 */ /* 0x000fe20000000000 */
[----:B------:R-:W4:Y:S01]  /*3690*/  LDCU UR7, c[0x0][0x38c] ;  /* 0x00007180ff0777ac */ /* 0x000f220008000800 */
[----:B------:R-:W-:Y:S01]  /*36a0*/  LOP3.LUT R0, R0, 0xffff, RZ, 0xc0, !PT ;  /* 0x0000ffff00007812 */ /* 0x000fe200078ec0ff */
[----:B-1----:R-:W-:Y:S01]  /*36b0*/  HFMA2 R10, -RZ, RZ, 0, 0 ;  /* 0x00000000ff0a7431 */ /* 0x002fe200000001ff */
[----:B------:R-:W-:Y:S01]  /*36c0*/  R2UR UR5, R12 ;  /* 0x000000000c0572ca */ /* 0x000fe200000e0000 */
[----:B------:R-:W-:Y:S01]  /*36d0*/  IMAD.MOV.U32 R11, RZ, RZ, 0x1 ;  /* 0x00000001ff0b7424 */ /* 0x000fe200078e00ff */
[----:B------:R-:W-:Y:S01]  /*36e0*/  LOP3.LUT R8, R8, 0xffff, RZ, 0xc0, !PT ;  /* 0x0000ffff08087812 */ /* 0x000fe200078ec0ff */
[----:B------:R-:W-:Y:S01]  /*36f0*/  UMOV UR9, URZ ;  /* 0x000000ff00097c82 */ /* 0x000fe20008000000 */
[----:B------:R-:W-:Y:S01]  /*3700*/  UMOV UR60, URZ ;  /* 0x000000ff003c7c82 */ /* 0x000fe20008000000 */
[----:B------:R-:W-:Y:S01]  /*3710*/  UMOV UR76, 0x0 ;  /* 0x00000000004c7882 */ /* 0x000fe20000000000 */
[----:B------:R-:W-:Y:S01]  /*3720*/  R2UR UR65, R8 ;  /* 0x00000000084172ca */ /* 0x000fe200000e0000 */
[----:B------:R-:W-:Y:S01]  /*3730*/  IMAD.MOV.U32 R8, RZ, RZ, RZ ;  /* 0x000000ffff087224 */ /* 0x000fe200078e00ff */
[----:B------:R-:W-:Y:S01]  /*3740*/  UMOV UR77, 0x10200910 ;  /* 0x10200910004d7882 */ /* 0x000fe20000000000 */
[----:B------:R-:W-:Y:S01]  /*3750*/  UMOV UR74, 0x0 ;  /* 0x00000000004a7882 */ /* 0x000fe20000000000 */
[----:B------:R-:W-:Y:S01]  /*3760*/  UMOV UR75, 0x10200910 ;  /* 0x10200910004b7882 */ /* 0x000fe20000000000 */
[----:B------:R-:W-:Y:S01]  /*3770*/  UMOV UR72, 0x0 ;  /* 0x0000000000487882 */ /* 0x000fe20000000000 */
[----:B------:R-:W-:Y:S01]  /*3780*/  UMOV UR73, 0x10200910 ;  /* 0x1020091000497882 */ /* 0x000fe20000000000 */
[----:B------:R-:W-:-:S02]  /*3790*/  UISETP.NE.AND UP2, UPT, UR5, URZ, UPT ;  /* 0x000000ff0500728c */ /* 0x000fc4000bf45270 */
[----:B----4-:R-:W-:Y:S01]  /*37a0*/  UIADD3 UR7, UPT, UPT, UR7, 0x7f, URZ ;  /* 0x0000007f07077890 */ /* 0x010fe2000fffe0ff */
[----:B------:R-:W-:Y:S01]  /*37b0*/  UMOV UR70, 0x0 ;  /* 0x0000000000467882 */ /* 0x000fe20000000000 */
[----:B------:R-:W-:Y:S01]  /*37c0*/  UMOV UR71, 0x10200910 ;  /* 0x1020091000477882 */ /* 0x000fe20000000000 */
[----:B---3--:R-:W-:Y:S01]  /*37d0*/  ULEA UR62, UR4, UR62, 0x18 ;  /* 0x0000003e043e7291 */ /* 0x008fe2000f8ec0ff */
[----:B------:R-:W-:Y:S02]  /*37e0*/  UMOV UR68, 0x0 ;  /* 0x0000000000447882 */ /* 0x000fe40000000000 */
[----:B------:R-:W-:Y:S01]  /*37f0*/  UMOV UR4, URZ ;  /* 0x000000ff00047c82 */ /* 0x000fe20008000000 */
[----:B------:R-:W-:Y:S01]  /*3800*/  UIADD3 UR6, UPT, UPT, UR62, 0x8400, URZ ;  /* 0x000084003e067890 */ /* 0x000fe2000fffe0ff */
[----:B--2---:R-:W-:Y:S01]  /*3810*/  IMAD.U32 R2, RZ, RZ, UR4 ;  /* 0x00000004ff027e24 */ /* 0x004fe2000f8e00ff */
[----:B------:R-:W-:Y:S02]  /*3820*/  USHF.R.S32.HI UR4, URZ, 0x1f, UR7 ;  /* 0x0000001fff047899 */ /* 0x000fe40008011407 */
[----:B------:R-:W-:-:S02]  /*3830*/  UIADD3 UR5, UPT, UPT, UR62, 0x28400, URZ ;  /* 0x000284003e057890 */ /* 0x000fc4000fffe0ff */
[----:B------:R-:W-:Y:S02]  /*3840*/  ULEA.HI UR4, UR4, UR7, URZ, 0x7 ;  /* 0x0000000704047291 */ /* 0x000fe4000f8f38ff */
[----:B------:R-:W-:Y:S02]  /*3850*/  USHF.R.U32.HI UR6, URZ, 0x4, UR6 ;  /* 0x00000004ff067899 */ /* 0x000fe40008011606 */
[----:B------:R-:W-:Y:S02]  /*3860*/  USHF.R.S32.HI UR8, URZ, 0x7, UR4 ;  /* 0x00000007ff087899 */ /* 0x000fe40008011404 */
[----:B------:R-:W-:Y:S01]  /*3870*/  USHF.R.U32.HI UR5, URZ, 0x4, UR5 ;  /* 0x00000004ff057899 */ /* 0x000fe20008011605 */
[----:B------:R-:W-:Y:S01]  /*3880*/  R2UR UR4, R0 ;  /* 0x00000000000472ca */ /* 0x000fe200000e0000 */
[----:B------:R-:W-:Y:S02]  /*3890*/  UISETP.LT.AND UP0, UPT, UR8, 0x1, UPT ;  /* 0x000000010800788c */ /* 0x000fe4000bf01270 */
[----:B------:R-:W-:Y:S01]  /*38a0*/  ULOP3.LUT UR6, UR6, 0x3fff, URZ, 0xc0, !UPT ;  /* 0x00003fff06067892 */ /* 0x000fe2000f8ec0ff */
[----:B------:R-:W-:Y:S01]  /*38b0*/  IMAD.U32 R13, RZ, RZ, UR8 ;  /* 0x00000008ff0d7e24 */ /* 0x000fe2000f8e00ff */
[----:B------:R-:W-:-:S02]  /*38c0*/  ULOP3.LUT UR67, UR5, 0x3fff, URZ, 0xc0, !UPT ;  /* 0x00003fff05437892 */ /* 0x000fc4000f8ec0ff */
[----:B------:R-:W-:Y:S02]  /*38d0*/  ULOP3.LUT UR66, UR6, 0x10000, URZ, 0xfc, !UPT ;  /* 0x0001000006427892 */ /* 0x000fe4000f8efcff */
[----:B------:R-:W-:Y:S01]  /*38e0*/  ULOP3.LUT UR67, UR67, 0x10000, URZ, 0xfc, !UPT ;  /* 0x0001000043437892 */ /* 0x000fe2000f8efcff */
[----:B------:R-:W-:-:S03]  /*38f0*/  UMOV UR69, 0x10200910 ;  /* 0x1020091000457882 */ /* 0x000fc60000000000 */
[----:B------:R-:W-:Y:S01]  /*3900*/  IMAD.U32 R14, RZ, RZ, UR4 ;  /* 0x00000004ff0e7e24 */ /* 0x000fe2000f8e00ff */
[----:B------:R-:W-:Y:S01]  /*3910*/  NOP ;  /* 0x0000000000007918 */ /* 0x000fe20000000000 */
[----:B------:R-:W-:Y:S06]  /*3920*/  BAR.ARV 0x6, 0xa0 ;  /* 0x0182800000007b1d */ /* 0x000fec0000002000 */
[----:B------:R-:W1:Y:S02]  /*3930*/  LDS R3, [UR62+0x120] ;  /* 0x0001203eff037984 */ /* 0x000e640008000800 */
[----:B-1----:R-:W-:-:S02]  /*3940*/  R2UR UR4, R3 ;  /* 0x00000000030472ca */ /* 0x002fc400000e0000 */
[----:B------:R-:W-:-:S11]  /*3950*/  MOV R3, RZ ;  /* 0x000000ff00037202 */ /* 0x000fd60000000f00 */
[----:B------:R-:W-:Y:S01]  /*3960*/  MOV R16, UR4 ;  /* 0x0000000400107c02 */ /* 0x000fe20008000f00 */
[----:B------:R-:W-:-:S06]  /*3970*/  USEL UR4, UR8, 0x1, !UP0 ;  /* 0x0000000108047887 */ /* 0x000fcc000c000000 */
[----:B------:R-:W-:-:S07]  /*3980*/  IMAD.U32 R15, RZ, RZ, UR4 ;  /* 0x00000004ff0f7e24 */ /* 0x000fce000f8e00ff */
.L_x_76:
[----:B------:R-:W-:Y:S02]  /*3990*/  LEA R0, R10, UR62, 0x3 ;  /* 0x0000003e0a007c11 */ /* 0x000fe4000f8e18ff */
[----:B------:R-:W-:Y:S02]  /*39a0*/  SHF.L.U32 R5, R8, 0x1f, RZ ;  /* 0x0000001f08057819 */ /* 0x000fe400000006ff */
[----:B------:R-:W-:Y:S02]  /*39b0*/  LEA R4, R10, UR62, 0x4 ;  /* 0x0000003e0a047c11 */ /* 0x000fe4000f8e20ff */
[----:B------:R-:W1:Y:S02]  /*39c0*/  SYNCS.PHASECHK.TRANS64.TRYWAIT P0, [R0+URZ+0x70], R5 ;  /* 0x00007005000075a7 */ /* 0x000e6400080011ff */
[----:B-1----:R-:W-:Y:S05]  /*39d0*/  @!P0 BRA `(.L_x_69) ;  /* 0x0000008800408947 */ /* 0x002fea0003800000 */
.L_x_201:
[----:B-1----:R-:W1:Y:S01]  /*39e0*/  LDS.128 R4, [R4+0x100] ;  /* 0x0001000004047984 */ /* 0x002e620000000c00 */
[----:B------:R-:W-:Y:S02]  /*39f0*/  VIADD R0, R0, 0x80 ;  /* 0x0000008000007836 */ /* 0x000fe40000000000 */
[----:B------:R-:W-:Y:S01]  /*3a00*/  VIADD R10, R10, 0x1 ;  /* 0x000000010a0a7836 */ /* 0x000fe20000000000 */
[----:B------:R-:W-:Y:S01]  /*3a10*/  @!PT LDS RZ, [RZ] ;  /* 0x00000000fffff984 */ /* 0x000fe20000000800 */
[----:B------:R-:W-:Y:S01]  /*3a20*/  @!PT LDS RZ, [RZ] ;  /* 0x00000000fffff984 */ /* 0x000fe20000000800 */
[----:B------:R-:W-:Y:S01]  /*3a30*/  @!PT LDS RZ, [RZ] ;  /* 0x00000000fffff984 */ /* 0x000fe20000000800 */
[----:B------:R-:W-:Y:S01]  /*3a40*/  @!PT LDS RZ, [RZ] ;  /* 0x00000000fffff984 */ /* 0x000fe20000000800 */
[----:B------:R2:W-:Y:S06]  /*3a50*/  MEMBAR.ALL.CTA ;  /* 0x0000000000007992 */ /* 0x0005ec0000008000 */
[----:B--2---:R-:W2:Y:S01]  /*3a60*/  FENCE.VIEW.ASYNC.S ;  /* 0x00000000000073c6 */ /* 0x004ea20000000000 */
[----:B------:R-:W-:-:S04]  /*3a70*/  PRMT R0, RZ, 0x654, R0 ;  /* 0x00000654ff007816 */ /* 0x000fc80000000000 */
[----:B--2---:R2:W-:Y:S01]  /*3a80*/  SYNCS.ARRIVE.TRANS64.RED.A1T0 RZ, [R0+URZ], RZ ;  /* 0x000000ff00ff79a7 */ /* 0x0045e200081004ff */
[----:B-1----:R-:W-:Y:S01]  /*3a90*/  LOP3.LUT P1, RZ, R6, 0x1, RZ, 0xc0, !PT ;  /* 0x0000000106ff7812 */ /* 0x002fe2000782c0ff */
[----:B--2---:R-:W-:-:S12]  /*3aa0*/  BRA.U UP2, `(.L_x_70) ;  /* 0x00000009022c7547 */ /* 0x004fd8000b800000 */
[----:B------:R-:W1:Y:S01]  /*3ab0*/  LDCU UR4, c[0x0][0x38c] ;  /* 0x00007180ff0477ac */ /* 0x000e620008000800 */
[----:B------:R-:W-:Y:S02]  /*3ac0*/  R2UR UR5, R2 ;  /* 0x00000000020572ca */ /* 0x000fe400000e0000 */
[----:B------:R-:W-:Y:S02]  /*3ad0*/  PLOP3.LUT P2, PT, PT, PT, PT, 0x80, 0x8 ;  /* 0x000000000008781c */ /* 0x000fe40003f4f070 */
[----:B------:R-:W-:Y:S02]  /*3ae0*/  SHF.L.U32 R5, R11, 0x1f, RZ ;  /* 0x0000001f0b057819 */ /* 0x000fe400000006ff */
[----:B------:R-:W-:-:S07]  /*3af0*/  R2UR UR6, R16 ;  /* 0x00000000100672ca */ /* 0x000fce00000e0000 */
[----:B------:R-:W-:Y:S02]  /*3b00*/  ULEA UR7, UR5, UR62, 0x3 ;  /* 0x0000003e05077291 */ /* 0x000fe4000f8e18ff */
[----:B-1----:R-:W-:-:S04]  /*3b10*/  UISETP.GE.AND UP0, UPT, UR4, 0x1, UPT ;  /* 0x000000010400788c */ /* 0x002fc8000bf06270 */
[----:B------:R-:W-:Y:S01]  /*3b20*/  IMAD.U32 R4, RZ, RZ, UR7 ;  /* 0x00000007ff047e24 */ /* 0x000fe2000f8e00ff */
[----:B------:R-:W-:Y:S01]  /*3b30*/  ULEA UR8, UR5, UR6, 0x7 ;  /* 0x0000000605087291 */ /* 0x000fe2000f8e38ff */
[----:B------:R-:W-:-:S05]  /*3b40*/  PLOP3.LUT P0, PT, PT, PT, UP0, 0x80, 0x8 ;  /* 0x000000000008781c */ /* 0x000fca0003f0f008 */
[----:B------:R-:W-:-:S08]  /*3b50*/  @UP0 ULEA UR4, UR9, UR62, 0x3 ;  /* 0x0000003e09040291 */ /* 0x000fd0000f8e18ff */
[----:B------:R-:W-:-:S04]  /*3b60*/  @P0 SHF.L.U32 R0, R3, 0x1f, RZ ;  /* 0x0000001f03000819 */ /* 0x000fc800000006ff */
[----:B------:R1:W2:Y:S01]  /*3b70*/  @P0 SYNCS.PHASECHK.TRANS64.TRYWAIT P2, [UR4], R0 ;  /* 0x00000000ff0005a7 */ /* 0x0002a20008041104 */
[----:B------:R-:W3:Y:S02]  /*3b80*/  SYNCS.PHASECHK.TRANS64.TRYWAIT P0, [UR7+0xb0], R5 ;  /* 0x0000b005ff0075a7 */ /* 0x000ee40008001107 */
[----:B-123--:R-:W-:Y:S05]  /*3b90*/  @!P0 BRA `(.L_x_71) ;  /* 0x0000008400e48947 */ /* 0x00efea0003800000 */
.L_x_203:
[----:B------:R-:W-:Y:S01]  /*3ba0*/  UMOV UR64, UR60 ;  /* 0x0000003c00407c82 */ /* 0x000fe20008000000 */
[----:B------:R-:W-:Y:S05]  /*3bb0*/  BRA.U !UP0, `(.L_x_72) ;  /* 0x0000000508d07547 */ /* 0x000fea000b800000 */
[----:B------:R-:W-:Y:S01]  /*3bc0*/  R2UR UR4, R15 ;  /* 0x000000000f0472ca */ /* 0x000fe200000e0000 */
[----:B------:R-:W-:Y:S01]  /*3bd0*/  UPLOP3.LUT UP3, UPT, UPT, UPT, UPT, 0x40, 0x4 ;  /* 0x000000000004789c */ /* 0x000fe20003f6e870 */
[----:B------:R-:W-:Y:S01]  /*3be0*/  R2UR UR61, R13 ;  /* 0x000000000d3d72ca */ /* 0x000fe200000e0000 */
[----:B------:R-:W-:-:S10]  /*3bf0*/  UMOV UR7, UR9 ;  /* 0x0000000900077c82 */ /* 0x000fd40008000000 */
[----:B------:R-:W-:-:S12]  /*3c00*/  UIADD3 UR64, UPT, UPT, UR4, UR60, URZ ;  /* 0x0000003c04407290 */ /* 0x000fd8000fffe0ff */
.L_x_75:
[----:B--2---:R-:W-:Y:S01]  /*3c10*/  ULEA UR5, UR7, UR62, 0x3 ;  /* 0x0000003e07057291 */ /* 0x004fe2000f8e18ff */
[----:B------:R-:W-:Y:S11]  /*3c20*/  @P2 BRA `(.L_x_73) ;  /* 0x00000000000c2947 */ /* 0x000ff60003800000 */
[----:B-1----:R-:W-:Y:S04]  /*3c30*/  SHF.L.U32 R5, R3, 0x1f, RZ ;  /* 0x0000001f03057819 */ /* 0x002fe800000006ff */
[----:B------:R-:W1:Y:S02]  /*3c40*/  SYNCS.PHASECHK.TRANS64.TRYWAIT P0, [UR5], R5 ;  /* 0x00000005ff0075a7 */ /* 0x000e640008001105 */
[----:B-1----:R-:W-:Y:S05]  /*3c50*/  @!P0 BRA `(.L_x_74) ;  /* 0x0000008400d08947 */ /* 0x002fea0003800000 */
.L_x_73:
[----:B------:R-:W-:Y:S01]  /*3c60*/  UISETP.NE.AND UP0, UPT, UR61, 0x1, UPT ;  /* 0x000000013d00788c */ /* 0x000fe2000bf05270 */
[----:B------:R-:W-:Y:S01]  /*3c70*/  PLOP3.LUT P2, PT, PT, PT, PT, 0x80, 0x8 ;  /* 0x000000000008781c */ /* 0x000fe20003f4f070 */
[----:B------:R-:W-:Y:S01]  /*3c80*/  UIADD3 UR9, UPT, UPT, UR7, 0x1, URZ ;  /* 0x0000000107097890 */ /* 0x000fe2000fffe0ff */
[----:B------:R-:W-:Y:S01]  /*3c90*/  MOV.SPILL R6, UR65 ;  /* 0x0000004100067c02 */ /* 0x000fe20009000f00 */
[----:B------:R-:W-:Y:S01]  /*3ca0*/  UIADD3 UR63, UPT, UPT, UR5, 0x10, URZ ;  /* 0x00000010053f7890 */ /* 0x000fe2000fffe0ff */
[----:B-1----:R-:W-:Y:S01]  /*3cb0*/  MOV.SPILL R5, UR64 ;  /* 0x0000004000057c02 */ /* 0x002fe20009000f00 */
[----:B------:R-:W-:Y:S01]  /*3cc0*/  UISETP.NE.AND UP1, UPT, UR9, 0x2, UPT ;  /* 0x000000020900788c */ /* 0x000fe2000bf25270 */
[----:B------:R-:W-:Y:S01]  /*3cd0*/  PLOP3.LUT P0, PT, PT, PT, UP0, 0x80, 0x8 ;  /* 0x000000000008781c */ /* 0x000fe20003f0f008 */
[----:B------:R-:W-:Y:S02]  /*3ce0*/  ULEA UR6, UR7, UR67, 0xb ;  /* 0x0000004307067291 */ /* 0x000fe4000f8e58ff */
[----:B------:R-:W-:Y:S02]  /*3cf0*/  USEL UR5, URZ, 0x1, UP1 ;  /* 0x00000001ff057887 */ /* 0x000fe40008800000 */
[----:B------:R-:W-:Y:S02]  /*3d00*/  USEL UR9, UR9, URZ, UP1 ;  /* 0x000000ff09097287 */ /* 0x000fe40008800000 */
[----:B------:R-:W-:Y:S02]  /*3d10*/  ULEA UR4, UR7, UR66, 0xc ;  /* 0x0000004207047291 */ /* 0x000fe4000f8e60ff */
[----:B------:R-:W-:Y:S01]  /*3d20*/  @UP0 ULEA UR7, UR9, UR62, 0x3 ;  /* 0x0000003e09070291 */ /* 0x000fe2000f8e18ff */
[----:B------:R-:W-:Y:S01]  /*3d30*/  LOP3.LUT R3, R3, UR5, RZ, 0x3c, !PT ;  /* 0x0000000503037c12 */ /* 0x000fe2000f8e3cff */
[----:B------:R-:W-:Y:S02]  /*3d40*/  UIADD3 UR20, UPT, UPT, UR6, 0x2, URZ ;  /* 0x0000000206147890 */ /* 0x000fe4000fffe0ff */
[----:B------:R-:W-:Y:S01]  /*3d50*/  UIADD3 UR18, UPT, UPT, UR4, 0x2, URZ ;  /* 0x0000000204127890 */ /* 0x000fe2000fffe0ff */
[----:B------:R-:W-:Y:S01]  /*3d60*/  @P0 SHF.L.U32 R0, R3, 0x1f, RZ ;  /* 0x0000001f03000819 */ /* 0x000fe200000006ff */
[----:B------:R-:W-:Y:S02]  /*3d70*/  UIADD3 UR16, UPT, UPT, UR6, 0x4, URZ ;  /* 0x0000000406107890 */ /* 0x000fe4000fffe0ff */
[----:B------:R-:W-:Y:S01]  /*3d80*/  UIADD3 UR10, UPT, UPT, UR4, 0x4, URZ ;  /* 0x00000004040a7890 */ /* 0x000fe2000fffe0ff */
[----:B------:R2:W3:Y:S01]  /*3d90*/  @P0 SYNCS.PHASECHK.TRANS64.TRYWAIT P2, [UR7], R0 ;  /* 0x00000000ff0005a7 */ /* 0x0004e20008041107 */
[----:B------:R-:W-:Y:S02]  /*3da0*/  UIADD3 UR14, UPT, UPT, UR6, 0x6, URZ ;  /* 0x00000006060e7890 */ /* 0x000fe4000fffe0ff */
        /* <DEDUP_REMOVED lines=21> */
[----:B------:R-:W-:Y:S01]  /*3f00*/  UIADD3 UR61, UPT, UPT, UR61, -0x1, URZ ;  /* 0xffffffff3d3d7890 */ /* 0x000fe2000fffe0ff */
[----:B------:R-:W-:Y:S01]  /*3f10*/  UMOV UR7, 0x40004040 ;  /* 0x4000404000077882 */ /* 0x000fe20000000000 */
[----:B------:R-:W-:Y:S01]  /*3f20*/  UMOV UR64, 0x0 ;  /* 0x0000000000407882 */ /* 0x000fe20000000000 */
[----:B------:R-:W-:Y:S01]  /*3f30*/  UMOV UR65, 0x10200910 ;  /* 0x1020091000417882 */ /* 0x000fe20000000000 */
[----:B------:R-:W-:Y:S01]  /*3f40*/  UMOV UR5, 0x40004040 ;  /* 0x4000404000057882 */ /* 0x000fe20000000000 */
[----:B------:R-:W-:Y:S01]  /*3f50*/  UMOV UR21, 0x40004040 ;  /* 0x4000404000157882 */ /* 0x000fe20000000000 */
[----:B------:R1:W-:Y:S01]  /*3f60*/  UTCHMMA.2CTA gdesc[UR4], gdesc[UR6], tmem[UR8], tmem[UR64], idesc[UR65], UP3 ;  /* 0x00ff4006040075ea */ /* 0x0003e20009a00008 */
[----:B------:R-:W-:Y:S01]  /*3f70*/  UPLOP3.LUT UP3, UPT, UPT, UPT, UPT, 0x80, 0x8 ;  /* 0x000000000008789c */ /* 0x000fe20003f6f070 */
[----:B------:R-:W-:Y:S01]  /*3f80*/  UMOV UR19, 0x40004040 ;  /* 0x4000404000137882 */ /* 0x000fe20000000000 */
[----:B------:R-:W-:Y:S01]  /*3f90*/  UMOV UR17, 0x40004040 ;  /* 0x4000404000117882 */ /* 0x000fe20000000000 */
[----:B------:R4:W-:Y:S01]  /*3fa0*/  UTCHMMA.2CTA gdesc[UR18], gdesc[UR20], tmem[UR8], tmem[UR64], idesc[UR65], UPT ;  /* 0x00ff4014120075ea */ /* 0x0009e2000ba00008 */
        /* <DEDUP_REMOVED lines=19> */
[----:B-1----:R-:W-:Y:S01]  /*40e0*/  UMOV UR7, 0x10200910 ;  /* 0x1020091000077882 */ /* 0x002fe20000000000 */
[----:B------:R-:W-:Y:S01]  /*40f0*/  UMOV UR35, 0x40004040 ;  /* 0x4000404000237882 */ /* 0x000fe20000000000 */
[----:B------:R-:W-:Y:S01]  /*4100*/  UMOV UR33, 0x40004040 ;  /* 0x4000404000217882 */ /* 0x000fe20000000000 */
[----:B------:R-:W-:Y:S01]  /*4110*/  UMOV UR27, 0x40004040 ;  /* 0x40004040001b7882 */ /* 0x000fe20000000000 */
[----:B------:R-:W-:Y:S01]  /*4120*/  UMOV UR25, 0x40004040 ;  /* 0x4000404000197882 */ /* 0x000fe20000000000 */
[----:B----4-:R-:W-:Y:S02]  /*4130*/  UIADD3 UR20, UPT, UPT, UR4, 0xc02, URZ ;  /* 0x00000c0204147890 */ /* 0x010fe4000fffe0ff */
[----:B------:R-:W-:Y:S02]  /*4140*/  UIADD3 UR18, UPT, UPT, UR6, 0x604, URZ ;  /* 0x0000060406127890 */ /* 0x000fe4000fffe0ff */
[----:B--2---:R-:W-:Y:S02]  /*4150*/  UIADD3 UR16, UPT, UPT, UR4, 0xc04, URZ ;  /* 0x00000c0404107890 */ /* 0x004fe4000fffe0ff */
[----:B------:R-:W-:Y:S01]  /*4160*/  UIADD3 UR10, UPT, UPT, UR6, 0x606, URZ ;  /* 0x00000606060a7890 */ /* 0x000fe2000fffe0ff */
[----:B------:R-:W-:Y:S01]  /*4170*/  R2UR.FILL UR65, R6 ;  /* 0x00000000064172ca */ /* 0x000fe200004e0000 */
[----:B------:R-:W-:Y:S01]  /*4180*/  UMOV UR14, 0x0 ;  /* 0x00000000000e7882 */ /* 0x000fe20000000000 */
[----:B------:R-:W-:Y:S01]  /*4190*/  UMOV UR15, 0x10200910 ;  /* 0x10200910000f7882 */ /* 0x000fe20000000000 */
[----:B------:R-:W-:Y:S01]  /*41a0*/  UMOV UR12, 0x0 ;  /* 0x00000000000c7882 */ /* 0x000fe20000000000 */
[----:B------:R-:W-:Y:S01]  /*41b0*/  UTCHMMA.2CTA gdesc[UR28], gdesc[UR30], tmem[UR8], tmem[UR14], idesc[UR15], UPT ;  /* 0x00ff0e1e1c0075ea */ /* 0x000fe2000ba00008 */
[----:B------:R-:W-:Y:S01]  /*41c0*/  UTCHMMA.2CTA gdesc[UR56], gdesc[UR58], tmem[UR8], tmem[UR14], idesc[UR15], UPT ;  /* 0x00ff0e3a380075ea */ /* 0x000fe2000ba00008 */
[----:B------:R-:W-:Y:S01]  /*41d0*/  UMOV UR13, 0x10200910 ;  /* 0x10200910000d7882 */ /* 0x000fe20000000000 */
[----:B------:R-:W-:Y:S01]  /*41e0*/  UTCHMMA.2CTA gdesc[UR52], gdesc[UR54], tmem[UR8], tmem[UR14], idesc[UR15], UPT ;  /* 0x00ff0e36340075ea */ /* 0x000fe2000ba00008 */
[----:B------:R-:W-:Y:S01]  /*41f0*/  UIADD3 UR4, UPT, UPT, UR4, 0xc06, URZ ;  /* 0x00000c0604047890 */ /* 0x000fe2000fffe0ff */
[----:B------:R-:W-:Y:S01]  /*4200*/  UTCHMMA.2CTA gdesc[UR48], gdesc[UR50], tmem[UR8], tmem[UR12], idesc[UR13], UPT ;  /* 0x00ff0c32300075ea */ /* 0x000fe2000ba00008 */
[----:B------:R-:W-:Y:S01]  /*4210*/  UTCHMMA.2CTA gdesc[UR44], gdesc[UR46], tmem[UR8], tmem[UR12], idesc[UR13], UPT ;  /* 0x00ff0c2e2c0075ea */ /* 0x000fe2000ba00008 */
[----:B------:R-:W-:Y:S01]  /*4220*/  UMOV UR6, 0x0 ;  /* 0x0000000000067882 */ /* 0x000fe20000000000 */
[----:B------:R-:W-:Y:S01]  /*4230*/  UTCHMMA.2CTA gdesc[UR40], gdesc[UR42], tmem[UR8], tmem[UR12], idesc[UR13], UPT ;  /* 0x00ff0c2a280075ea */ /* 0x000fe2000ba00008 */
[----:B------:R1:W-:Y:S01]  /*4240*/  UTCHMMA.2CTA gdesc[UR36], gdesc[UR38], tmem[UR8], tmem[UR6], idesc[UR7], UPT ;  /* 0x00ff0626240075ea */ /* 0x0003e2000ba00008 */
[----:B------:R2:W-:Y:S01]  /*4250*/  UTCHMMA.2CTA gdesc[UR32], gdesc[UR34], tmem[UR8], tmem[UR76], idesc[UR77], UPT ;  /* 0x00ff4c22200075ea */ /* 0x0005e2000ba00008 */
[----:B------:R-:W-:Y:S01]  /*4260*/  UMOV UR23, 0x40004040 ;  /* 0x4000404000177882 */ /* 0x000fe20000000000 */
[----:B------:R2:W-:Y:S01]  /*4270*/  UTCHMMA.2CTA gdesc[UR24], gdesc[UR26], tmem[UR8], tmem[UR74], idesc[UR75], UPT ;  /* 0x00ff4a1a180075ea */ /* 0x0005e2000ba00008 */
[----:B------:R-:W-:Y:S01]  /*4280*/  R2UR.FILL UR64, R5 ;  /* 0x00000000054072ca */ /* 0x000fe200004e0000 */
[----:B------:R2:W-:Y:S01]  /*4290*/  UTCHMMA.2CTA gdesc[UR20], gdesc[UR22], tmem[UR8], tmem[UR72], idesc[UR73], UPT ;  /* 0x00ff4816140075ea */ /* 0x0005e2000ba00008 */
[----:B------:R2:W-:Y:S01]  /*42a0*/  UTCHMMA.2CTA gdesc[UR16], gdesc[UR18], tmem[UR8], tmem[UR70], idesc[UR71], UPT ;  /* 0x00ff4612100075ea */ /* 0x0005e2000ba00008 */
[----:B------:R2:W-:Y:S01]  /*42b0*/  UTCHMMA.2CTA gdesc[UR4], gdesc[UR10], tmem[UR8], tmem[UR68], idesc[UR69], UPT ;  /* 0x00ff440a040075ea */ /* 0x0005e2000ba00008 */
[----:B------:R2:W-:Y:S09]  /*42c0*/  UTCBAR.2CTA.MULTICAST [UR63], URZ, UR65 ;  /* 0x000000ff3f0073e9 */ /* 0x0005f20008200841 */
[----:B------:R-:W-:Y:S01]  /*42d0*/  UISETP.NE.AND UP0, UPT, UR60, UR64, UPT ;  /* 0x000000403c00728c */ /* 0x000fe2000bf05270 */
[----:B-1----:R-:W-:Y:S08]  /*42e0*/  UMOV UR7, UR9 ;  /* 0x0000000900077c82 */ /* 0x002ff00008000000 */
[----:B---3--:R-:W-:Y:S05]  /*42f0*/  BRA.U UP0, `(.L_x_75) ;  /* 0xfffffff900447547 */ /* 0x008fea000b83ffff */
.L_x_72:
[----:B--2---:R-:W-:Y:S01]  /*4300*/  R2UR UR4, R4 ;  /* 0x00000000040472ca */ /* 0x004fe200000e0000 */
[----:B------:R-:W-:Y:S01]  /*4310*/  UMOV UR60, UR64 ;  /* 0x00000040003c7c82 */ /* 0x000fe20008000000 */
[----:B------:R-:W-:-:S11]  /*4320*/  R2UR UR5, R14 ;  /* 0x000000000e0572ca */ /* 0x000fd600000e0000 */
[----:B------:R-:W-:-:S09]  /*4330*/  UIADD3 UR4, UPT, UPT, UR4, 0x90, URZ ;  /* 0x0000009004047890 */ /* 0x000fd2000fffe0ff */
[----:B------:R2:W-:Y:S01]  /*4340*/  UTCBAR.2CTA.MULTICAST [UR4], URZ, UR5 ;  /* 0x000000ff040073e9 */ /* 0x0005e20008200805 */
[----:B------:R-:W-:Y:S02]  /*4350*/  NOP ;  /* 0x0000000000007918 */ /* 0x000fe40000000000 */
.L_x_70:
[----:B--2---:R-:W-:Y:S02]  /*4360*/  R2UR UR4, R2 ;  /* 0x00000000020472ca */ /* 0x004fe400000e0000 */
[----:B------:R-:W-:-:S04]  /*4370*/  ISETP.NE.AND P0, PT, R10, 0x2, PT ;  /* 0x000000020a00780c */ /* 0x000fc80003f05270 */
[----:B-1----:R-:W-:Y:S02]  /*4380*/  SEL R5, RZ, 0x1, P0 ;  /* 0x00000001ff057807 */ /* 0x002fe40000000000 */
[----:B------:R-:W-:Y:S02]  /*4390*/  SEL R10, R10, RZ, P0 ;  /* 0x000000ff0a0a7207 */ /* 0x000fe40000000000 */
[----:B------:R-:W-:-:S03]  /*43a0*/  LOP3.LUT R8, R8, R5, RZ, 0x3c, !PT ;  /* 0x0000000508087212 */ /* 0x000fc600078e3cff */
[----:B------:R-:W-:-:S04]  /*43b0*/  UIADD3 UR4, UPT, UPT, UR4, 0x1, URZ ;  /* 0x0000000104047890 */ /* 0x000fc8000fffe0ff */
[----:B------:R-:W-:-:S04]  /*43c0*/  UISETP.NE.AND UP0, UPT, UR4, 0x4, UPT ;  /* 0x000000040400788c */ /* 0x000fc8000bf05270 */
[----:B------:R-:W-:Y:S02]  /*43d0*/  USEL UR5, URZ, 0x1, UP0 ;  /* 0x00000001ff057887 */ /* 0x000fe40008000000 */
[----:B------:R-:W-:-:S04]  /*43e0*/  USEL UR4, UR4, URZ, UP0 ;  /* 0x000000ff04047287 */ /* 0x000fc80008000000 */
[----:B------:R-:W-:Y:S02]  /*43f0*/  LOP3.LUT R11, R11, UR5, RZ, 0x3c, !PT ;  /* 0x000000050b0b7c12 */ /* 0x000fe4000f8e3cff */
[----:B------:R-:W-:Y:S01]  /*4400*/  IMAD.U32 R2, RZ, RZ, UR4 ;  /* 0x00000004ff027e24 */ /* 0x000fe2000f8e00ff */
[----:B------:R-:W-:Y:S06]  /*4410*/  @P1 BRA `(.L_x_76) ;  /* 0xfffffff4005c1947 */ /* 0x000fec000383ffff */
[----:B------:R-:W1:Y:S01]  /*4420*/  S2UR UR8, SR_CgaCtaId ;  /* 0x00000000000879c3 */ /* 0x000e620000008800 */
[----:B------:R-:W-:Y:S01]  /*4430*/  ELECT P0, URZ, PT ;  /* 0x0000000000ff782f */ /* 0x000fe20003800000 */
[----:B------:R-:W-:Y:S01]  /*4440*/  IMAD.MOV.U32 R0, RZ, RZ, 0x1 ;  /* 0x00000001ff007424 */ /* 0x000fe200078e00ff */
[----:B------:R-:W-:Y:S01]  /*4450*/  UMOV UR4, 0x40 ;  /* 0x0000004000047882 */ /* 0x000fe20000000000 */
[----:B------:R-:W-:-:S04]  /*4460*/  R2UR UR5, R12 ;  /* 0x000000000c0572ca */ /* 0x000fc800000e0000 */
[----:B------:R-:W-:Y:S09]  /*4470*/  UVIRTCOUNT.DEALLOC.SMPOOL 0x80 ;  /* 0x000000800000784c */ /* 0x000ff20000000000 */
[----:B------:R-:W-:Y:S02]  /*4480*/  UISETP.NE.AND UP0, UPT, UR5, URZ, UPT ;  /* 0x000000ff0500728c */ /* 0x000fe4000bf05270 */
[----:B-1----:R-:W-:-:S09]  /*4490*/  ULEA UR8, UR8, UR4, 0x18 ;  /* 0x0000000408087291 */ /* 0x002fd2000f8ec0ff */
[----:B------:R1:W-:Y:S01]  /*44a0*/  @P0 STS.U8 [UR8+0x1c], R0 ;  /* 0x00001c00ff000988 */ /* 0x0003e20008000008 */
[----:B------:R-:W-:Y:S05]  /*44b0*/  BRA.U UP0, `(.L_x_77) ;  /* 0x0000000100a87547 */ /* 0x000fea000b800000 */
[----:B------:R-:W-:Y:S01]  /*44c0*/  R2UR UR4, R2 ;  /* 0x00000000020472ca */ /* 0x000fe200000e0000 */
[----:B------:R-:W-:Y:S01]  /*44d0*/  UIADD3 UR7, UPT, UPT, UR62, 0xb0, URZ ;  /* 0x000000b03e077890 */ /* 0x000fe2000fffe0ff */
[----:B------:R-:W-:-:S11]  /*44e0*/  SHF.L.U32 R3, R11, 0x1f, RZ ;  /* 0x0000001f0b037819 */ /* 0x000fd600000006ff */
[----:B------:R-:W-:-:S09]  /*44f0*/  ULEA UR4, UR4, UR7, 0x3 ;  /* 0x0000000704047291 */ /* 0x000fd2000f8e18ff */
[----:B------:R-:W2:Y:S02]  /*4500*/  SYNCS.PHASECHK.TRANS64.TRYWAIT P0, [UR4], R3 ;  /* 0x00000003ff0075a7 */ /* 0x000ea40008001104 */
[----:B--2---:R-:W-:Y:S05]  /*4510*/  @!P0 BRA `(.L_x_78) ;  /* 0x0000007c00b88947 */ /* 0x004fea0003800000 */
.L_x_206:
[----:B------:R-:W-:-:S13]  /*4520*/  R2UR UR4, R2 ;  /* 0x00000000020472ca */ /* 0x000fda00000e0000 */
[----:B------:R-:W-:-:S04]  /*4530*/  UIADD3 UR4, UPT, UPT, UR4, 0x1, URZ ;  /* 0x0000000104047890 */ /* 0x000fc8000fffe0ff */
[----:B------:R-:W-:-:S04]  /*4540*/  UISETP.NE.AND UP1, UPT, UR4, 0x4, UPT ;  /* 0x000000040400788c */ /* 0x000fc8000bf25270 */
[----:B------:R-:W-:Y:S02]  /*4550*/  USEL UR6, URZ, 0x1, UP1 ;  /* 0x00000001ff067887 */ /* 0x000fe40008800000 */
[----:B------:R-:W-:-:S04]  /*4560*/  USEL UR4, UR4, URZ, UP1 ;  /* 0x000000ff04047287 */ /* 0x000fc80008800000 */
[----:B------:R-:W-:Y:S01]  /*4570*/  ULEA UR5, UR4, UR7, 0x3 ;  /* 0x0000000704057291 */ /* 0x000fe2000f8e18ff */
[----:B------:R-:W-:-:S04]  /*4580*/  LOP3.LUT R2, R11, UR6, RZ, 0x3c, !PT ;  /* 0x000000060b027c12 */ /* 0x000fc8000f8e3cff */
[----:B-1----:R-:W-:-:S04]  /*4590*/  SHF.L.U32 R3, R2, 0x1f, RZ ;  /* 0x0000001f02037819 */ /* 0x002fc800000006ff */
[----:B------:R-:W1:Y:S02]  /*45a0*/  SYNCS.PHASECHK.TRANS64.TRYWAIT P0, [UR5], R3 ;  /* 0x00000003ff0075a7 */ /* 0x000e640008001105 */
[----:B-1----:R-:W-:Y:S05]  /*45b0*/  @!P0 BRA `(.L_x_79) ;  /* 0x0000007c00a88947 */ /* 0x002fea0003800000 */
.L_x_208:
        /* <DEDUP_REMOVED lines=9> */
.L_x_210:
[----:B------:R-:W-:-:S04]  /*4650*/  UIADD3 UR4, UPT, UPT, UR4, 0x1, URZ ;  /* 0x0000000104047890 */ /* 0x000fc8000fffe0ff */
[----:B------:R-:W-:-:S04]  /*4660*/  UISETP.NE.AND UP1, UPT, UR4, 0x4, UPT ;  /* 0x000000040400788c */ /* 0x000fc8000bf25270 */
[----:B------:R-:W-:Y:S02]  /*4670*/  USEL UR5, URZ, 0x1, UP1 ;  /* 0x00000001ff057887 */ /* 0x000fe40008800000 */
[----:B------:R-:W-:-:S04]  /*4680*/  USEL UR4, UR4, URZ, UP1 ;  /* 0x000000ff04047287 */ /* 0x000fc80008800000 */
[----:B------:R-:W-:Y:S01]  /*4690*/  ULEA UR4, UR4, UR7, 0x3 ;  /* 0x0000000704047291 */ /* 0x000fe2000f8e18ff */
[----:B-1----:R-:W-:-:S04]  /*46a0*/  LOP3.LUT R3, R2, UR5, RZ, 0x3c, !PT ;  /* 0x0000000502037c12 */ /* 0x002fc8000f8e3cff */
[----:B------:R-:W-:Y:S01]  /*46b0*/  SHF.L.U32 R3, R3, 0x1f, RZ ;  /* 0x0000001f03037819 */ /* 0x000fe200000006ff */
[----:B------:R-:W-:-:S04]  /*46c0*/  IMAD.U32 R0, RZ, RZ, UR4 ;  /* 0x00000004ff007e24 */ /* 0x000fc8000f8e00ff */
[----:B------:R1:W2:Y:S03]  /*46d0*/  SYNCS.PHASECHK.TRANS64.TRYWAIT P0, [R0+URZ], R3 ;  /* 0x00000003000075a7 */ /* 0x0002a600080011ff */
[----:B--2---:R-:W-:Y:S05]  /*46e0*/  @!P0 NANOSLEEP.SYNCS 0x989680 ;  /* 0x009896800000895d */ /* 0x004fea0003900000 */
[----:B------:R-:W2:Y:S02]  /*46f0*/  @!P0 SYNCS.PHASECHK.TRANS64 P0, [R0+URZ], R3 ;  /* 0x00000003000085a7 */ /* 0x000ea400080010ff */
[----:B--2---:R-:W-:Y:S05]  /*4700*/  @P0 BRA `(.L_x_81) ;  /* 0x0000000000240947 */ /* 0x004fea0003800000 */
.L_x_82:
[----:B--2---:R2:W3:Y:S02]  /*4710*/  SYNCS.PHASECHK.TRANS64.TRYWAIT P0, [R0+URZ], R3 ;  /* 0x00000003000075a7 */ /* 0x0044e400080011ff */
[----:B---3--:R-:W-:Y:S05]  /*4720*/  @!P0 NANOSLEEP.SYNCS 0x989680 ;  /* 0x009896800000895d */ /* 0x008fea0003900000 */
[----:B------:R-:W3:Y:S02]  /*4730*/  @!P0 SYNCS.PHASECHK.TRANS64 P0, [R0+URZ], R3 ;  /* 0x00000003000085a7 */ /* 0x000ee400080010ff */
[----:B---3--:R-:W-:Y:S05]  /*4740*/  @!P0 BRA `(.L_x_82) ;  /* 0xfffffffc00f08947 */ /* 0x008fea000383ffff */
[----:B------:R-:W-:Y:S05]  /*4750*/  BRA `(.L_x_81) ;  /* 0x0000000000107947 */ /* 0x000fea0003800000 */
.L_x_77:
[----:B------:R-:W-:Y:S01]  /*4760*/  R2UR UR5, R9 ;  /* 0x00000000090572ca */ /* 0x000fe200000e0000 */
[----:B------:R-:W-:-:S12]  /*4770*/  UIADD3 UR4, UPT, UPT, UR62, 0xf0, URZ ;  /* 0x000000f03e047890 */ /* 0x000fd8000fffe0ff */
[----:B------:R-:W-:-:S09]  /*4780*/  UPRMT UR4, UR5, 0x654, UR4 ;  /* 0x0000065405047896 */ /* 0x000fd20008000004 */
[----:B------:R-:W-:Y:S03]  /*4790*/  SYNCS.ARRIVE.TRANS64.RED.A1T0 RZ, [UR4], RZ ;  /* 0x000000ffffff79a7 */ /* 0x000fe60008100404 */
.L_x_81:
[----:B-12---:R-:W-:Y:S01]  /*47a0*/  SHF.L.U32 R3, RZ, 0x1f, RZ ;  /* 0x0000001fff037819 */ /* 0x006fe200000006ff */
[----:B------:R-:W-:Y:S01]  /*47b0*/  UIADD3 UR4, UPT, UPT, UR62, 0xf0, URZ ;  /* 0x000000f03e047890 */ /* 0x000fe2000fffe0ff */
[----:B------:R-:W-:Y:S02]  /*47c0*/  PLOP3.LUT P0, PT, PT, PT, UP0, 0x80, 0x8 ;  /* 0x000000000008781c */ /* 0x000fe40003f0f008 */
[----:B------:R-:W1:Y:S02]  /*47d0*/  SYNCS.PHASECHK.TRANS64.TRYWAIT P1, [UR62+0xf0], R3 ;  /* 0x0000f003ff0075a7 */ /* 0x000e64000802113e */
[----:B-1----:R-:W-:Y:S09]  /*47e0*/  @!P1 BRA `(.L_x_83) ;  /* 0x0000007c004c9947 */ /* 0x002ff20003800000 */
.L_x_212:
[----:B------:R-:W-:Y:S02]  /*47f0*/  R2UR UR6, R9 ;  /* 0x00000000090672ca */ /* 0x000fe400000e0000 */
[----:B------:R-:W-:-:S11]  /*4800*/  R2UR UR5, R16 ;  /* 0x00000000100572ca */ /* 0x000fd600000e0000 */
[----:B------:R-:W-:-:S03]  /*4810*/  @!UP0 UPRMT UR4, UR6, 0x654, UR4 ;  /* 0x0000065406048896 */ /* 0x000fc60008000004 */
[----:B------:R-:W-:-:S06]  /*4820*/  UMOV UR6, 0x1 ;  /* 0x0000000100067882 */ /* 0x000fcc0000000000 */
[----:B------:R-:W-:Y:S01]  /*4830*/  @!P0 SYNCS.ARRIVE.TRANS64.RED.A1T0 RZ, [UR4], RZ ;  /* 0x000000ffffff89a7 */ /* 0x000fe20008100404 */
[----:B------:R-:W-:Y:S01]  /*4840*/  NOP ;  /* 0x0000000000007918 */ /* 0x000fe20000000000 */
[----:B-1----:R-:W1:Y:S01]  /*4850*/  LDS R0, [UR8+0x14] ;  /* 0x00001408ff007984 */ /* 0x002e620008000800 */
[----:B------:R-:W-:-:S03]  /*4860*/  ULOP3.LUT UR4, UR5, 0xffff, URZ, 0xc0, !UPT ;  /* 0x0000ffff05047892 */ /* 0x000fc6000f8ec0ff */
[----:B------:R-:W-:Y:S01]  /*4870*/  UMOV UR5, 0xffff ;  /* 0x0000ffff00057882 */ /* 0x000fe20000000000 */
[----:B------:R-:W-:-:S04]  /*4880*/  USHF.R.U32.HI UR4, URZ, 0x5, UR4 ;  /* 0x00000005ff047899 */ /* 0x000fc80008011604 */
[----:B------:R-:W-:Y:S02]  /*4890*/  USHF.L.U32 UR5, UR5, UR4, URZ ;  /* 0x0000000405057299 */ /* 0x000fe400080006ff */
[----:B------:R-:W-:-:S04]  /*48a0*/  USHF.L.U32 UR4, UR6, UR4, URZ ;  /* 0x0000000406047299 */ /* 0x000fc800080006ff */
[----:B-1----:R-:W-:-:S04]  /*48b0*/  LOP3.LUT R0, R0, UR5, RZ, 0xc0, !PT ;  /* 0x0000000500007c12 */ /* 0x002fc8000f8ec0ff */
[----:B------:R-:W-:-:S13]  /*48c0*/  ISETP.NE.AND P0, PT, R0, UR5, PT ;  /* 0x0000000500007c0c */ /* 0x000fda000bf05270 */
[----:B------:R-:W-:Y:S05]  /*48d0*/  @P0 BRA `(.L_x_84) ;  /* 0x0000000000580947 */ /* 0x000fea0003800000 */
[----:B------:R-:W1:Y:S02]  /*48e0*/  LDS R0, [UR8+0x18] ;  /* 0x00001808ff007984 */ /* 0x000e640008000800 */
[----:B-1----:R-:W-:-:S04]  /*48f0*/  LOP3.LUT R0, R0, UR4, RZ, 0xc0, !PT ;  /* 0x0000000400007c12 */ /* 0x002fc8000f8ec0ff */
[----:B------:R-:W-:-:S13]  /*4900*/  ISETP.NE.AND P0, PT, R0, UR4, PT ;  /* 0x0000000400007c0c */ /* 0x000fda000bf05270 */
[----:B------:R-:W-:Y:S05]  /*4910*/  @P0 BRA `(.L_x_85) ;  /* 0x00000000003c0947 */ /* 0x000fea0003800000 */
[----:B------:R-:W1:Y:S01]  /*4920*/  S2R R2, SR_LANEID ;  /* 0x0000000000027919 */ /* 0x000e620000000000 */
[----:B------:R-:W-:Y:S01]  /*4930*/  ULOP3.LUT UR5, URZ, UR5, URZ, 0x33, !UPT ;  /* 0x00000005ff057292 */ /* 0x000fe2000f8e33ff */
[----:B------:R-:W-:Y:S01]  /*4940*/  LOP3.LUT R4, RZ, UR4, RZ, 0x33, !PT ;  /* 0x00000004ff047c12 */ /* 0x000fe2000f8e33ff */
[----:B------:R-:W-:Y:S02]  /*4950*/  VOTEU.ANY UR4, UPT, PT ;  /* 0x0000000000047886 */ /* 0x000fe400038e0100 */
[----:B------:R-:W-:Y:S01]  /*4960*/  UFLO.U32 UR4, UR4 ;  /* 0x00000004000472bd */ /* 0x000fe200080e0000 */
[----:B------:R-:W2:Y:S01]  /*4970*/  REDUX UR6, R4 ;  /* 0x00000000040673c4 */ /* 0x000ea20000000000 */
[----:B------:R-:W-:-:S06]  /*4980*/  IMAD.U32 R0, RZ, RZ, UR5 ;  /* 0x00000005ff007e24 */ /* 0x000fcc000f8e00ff */
[----:B------:R3:W-:Y:S01]  /*4990*/  UTCATOMSWS.AND URZ, UR5 ;  /* 0x0000000500ff79e3 */ /* 0x0007e20008000000 */
[----:B------:R-:W4:Y:S01]  /*49a0*/  REDUX UR7, R0 ;  /* 0x00000000000773c4 */ /* 0x000f220000000000 */
[----:B-1----:R-:W-:Y:S01]  /*49b0*/  ISETP.EQ.U32.AND P0, PT, R2, UR4, PT ;  /* 0x0000000402007c0c */ /* 0x002fe2000bf02070 */
[----:B--2---:R-:W-:Y:S01]  /*49c0*/  IMAD.U32 R2, RZ, RZ, UR6 ;  /* 0x00000006ff027e24 */ /* 0x004fe2000f8e00ff */
[----:B----4-:R-:W-:-:S11]  /*49d0*/  MOV R3, UR7 ;  /* 0x0000000700037c02 */ /* 0x010fd60008000f00 */
[----:B------:R3:W-:Y:S04]  /*49e0*/  @P0 ATOMS.AND RZ, [UR8+0x14], R3 ;  /* 0x00001403ffff098c */ /* 0x0007e8000a800008 */
[----:B------:R3:W-:Y:S01]  /*49f0*/  @P0 ATOMS.AND RZ, [UR8+0x18], R2 ;  /* 0x00001802ffff098c */ /* 0x0007e2000a800008 */
[----:B------:R-:W-:Y:S05]  /*4a00*/  BRA `(.L_x_86) ;  /* 0x0000000000147947 */ /* 0x000fea0003800000 */
.L_x_85:
[----:B------:R-:W-:Y:S02]  /*4a10*/  MOV R2, 0x4a30 ;  /* 0x00004a3000027802 */ /* 0x000fe40000000f00 */
[----:B-----5:R-:W-:Y:S05]  /*4a20*/  CALL.REL.NOINC `($__internal_0_$__cuda_sm10x_tcgen05_guardrail_trap_col_being_dealloced_not_returned_by_alloc) ;  /* 0x0000008000d47944 */ /* 0x020fea0003c00000 */
[----:B------:R-:W-:Y:S05]  /*4a30*/  BRA `(.L_x_86) ;  /* 0x0000000000087947 */ /* 0x000fea0003800000 */
.L_x_84:
[----:B------:R-:W-:Y:S02]  /*4a40*/  MOV R2, 0x4a60 ;  /* 0x00004a6000027802 */ /* 0x000fe40000000f00 */
[----:B-----5:R-:W-:Y:S05]  /*4a50*/  CALL.REL.NOINC `($__internal_2_$__cuda_sm10x_tcgen05_guardrail_trap_unallocated_columns_being_dealloced) ;  /* 0x0000008000e07944 */ /* 0x020fea0003c00000 */
.L_x_86:
[----:B------:R-:W-:Y:S01]  /*4a60*/  NOP ;  /* 0x0000000000007918 */ /* 0x000fe20000000000 */
[----:B---3--:R-:W-:Y:S05]  /*4a70*/  EXIT ;  /* 0x000000000000794d */ /* 0x008fea0003800000 */
.L_x_57:
[----:B------:R-:W-:-:S09]  /*4a80*/  UISETP.NE.OR UP5, UPT, UR10, 0x3, !UP5 ;  /* 0x000000030a00788c */ /* 0x000fd2000efa5670 */
[----:B------:R-:W-:Y:S05]  /*4a90*/  BRA.U UP5, `(.L_x_87) ;  /* 0x0000001505947547 */ /* 0x000fea000b800000 */
[----:B------:R-:W1:Y:S01]  /*4aa0*/  LDC R0, c[0x0][0xb30] ;  /* 0x0002cc00ff007b82 */ /* 0x000e620000000800 */
[----:B------:R-:W2:Y:S01]  /*4ab0*/  LDCU.64 UR4, c[0x0][0x888] ;  /* 0x00011100ff0477ac */ /* 0x000ea20008000a00 */
[----:B------:R-:W-:Y:S02]  /*4ac0*/  HFMA2 R25, -RZ, RZ, 0, 0 ;  /* 0x00000000ff197431 */ /* 0x000fe400000001ff */
[----:B------:R-:W-:Y:S01]  /*4ad0*/  IMAD.MOV.U32 R27, RZ, RZ, RZ ;  /* 0x000000ffff1b7224 */ /* 0x000fe200078e00ff */
[----:B------:R-:W3:Y:S01]  /*4ae0*/  LDCU.64 UR22, c[0x0][0x890] ;  /* 0x00011200ff1677ac */ /* 0x000ee20008000a00 */
[----:B------:R-:W-:Y:S02]  /*4af0*/  IMAD.MOV.U32 R23, RZ, RZ, 0x2000 ;  /* 0x00002000ff177424 */ /* 0x000fe400078e00ff */
[----:B------:R-:W4:Y:S01]  /*4b00*/  LDC R19, c[0x0][0x370] ;  /* 0x0000dc00ff137b82 */ /* 0x000f220000000800 */
[----:B------:R-:W-:-:S07]  /*4b10*/  UPLOP3.LUT UP1, UPT, UPT, UPT, UPT, 0x40, 0x4 ;  /* 0x000000000004789c */ /* 0x000fce0003f2e870 */
[----:B------:R-:W4:Y:S01]  /*4b20*/  LDC R2, c[0x0][0xb0c] ;  /* 0x0002c300ff027b82 */ /* 0x000f220000000800 */
[----:B--2---:R-:W-:-:S03]  /*4b30*/  UISETP.NE.U32.AND UP2, UPT, UR4, URZ, UPT ;  /* 0x000000ff0400728c */ /* 0x004fc6000bf45070 */
[----:B------:R-:W-:Y:S01]  /*4b40*/  UMOV UR4, 0x400 ;  /* 0x0000040000047882 */ /* 0x000fe20000000000 */
[----:B---3--:R-:W-:-:S03]  /*4b50*/  UISETP.NE.U32.AND UP3, UPT, UR22, URZ, UPT ;  /* 0x000000ff1600728c */ /* 0x008fc6000bf65070 */
[----:B------:R-:W2:Y:S01]  /*4b60*/  LDC R18, c[0x0][0xb20] ;  /* 0x0002c800ff127b82 */ /* 0x000ea20000000800 */
[----:B------:R-:W-:Y:S01]  /*4b70*/  ULEA UR4, UR46, UR4, 0x18 ;  /* 0x000000042e047291 */ /* 0x000fe2000f8ec0ff */
[----:B-1----:R-:W-:Y:S01]  /*4b80*/  ISETP.NE.AND P1, PT, R0, 0x1, PT ;  /* 0x000000010000780c */ /* 0x002fe20003f25270 */
[----:B------:R-:W-:Y:S02]  /*4b90*/  UISETP.NE.AND.EX UP2, UPT, UR5, URZ, UPT, UP2 ;  /* 0x000000ff0500728c */ /* 0x000fe4000bf45320 */
[----:B------:R-:W-:Y:S02]  /*4ba0*/  UIADD3 UR41, UPT, UPT, UR4, 0x20, URZ ;  /* 0x0000002004297890 */ /* 0x000fe4000fffe0ff */
[----:B------:R-:W-:Y:S01]  /*4bb0*/  UIADD3 UR33, UPT, UPT, UR4, 0x28, URZ ;  /* 0x0000002804217890 */ /* 0x000fe2000fffe0ff */
[----:B-----5:R-:W1:Y:S01]  /*4bc0*/  LDC.64 R32, c[0x0][0x348] ;  /* 0x0000d200ff207b82 */ /* 0x020e620000000a00 */
[----:B------:R-:W-:Y:S02]  /*4bd0*/  UIADD3 UR25, UPT, UPT, UR4, 0x30, URZ ;  /* 0x0000003004197890 */ /* 0x000fe4000fffe0ff */
[----:B------:R-:W-:-:S02]  /*4be0*/  UIADD3 UR17, UPT, UPT, UR4, 0x38, URZ ;  /* 0x0000003804117890 */ /* 0x000fc4000fffe0ff */
[----:B------:R-:W-:-:S03]  /*4bf0*/  UISETP.NE.AND.EX UP3, UPT, UR23, URZ, UPT, UP3 ;  /* 0x000000ff1700728c */ /* 0x000fc6000bf65330 */
[----:B------:R-:W3:Y:S08]  /*4c00*/  LDC.64 R16, c[0x0][0xb10] ;  /* 0x0002c400ff107b82 */ /* 0x000ef00000000a00 */
[----:B------:R-:W1:Y:S08]  /*4c10*/  LDC.64 R6, c[0x0][0xb18] ;  /* 0x0002c600ff067b82 */ /* 0x000e700000000a00 */
[----:B------:R-:W1:Y:S08]  /*4c20*/  LDC.64 R4, c[0x0][0xb28] ;  /* 0x0002ca00ff047b82 */ /* 0x000e700000000a00 */
[----:B--2-4-:R-:W1:Y:S02]  /*4c30*/  LDC R22, c[0x0][0x374] ;  /* 0x0000dd00ff167b82 */ /* 0x014e640000000800 */
.L_x_102:
[----:B------:R-:W-:Y:S02]  /*4c40*/  LEA R0, R27, UR4, 0x3 ;  /* 0x000000041b007c11 */ /* 0x000fe4000f8e18ff */
[----:B------:R-:W-:Y:S02]  /*4c50*/  SHF.L.U32 R3, R25, 0x1f, RZ ;  /* 0x0000001f19037819 */ /* 0x000fe400000006ff */
[----:B------:R-:W-:Y:S02]  /*4c60*/  LEA R28, R27, UR4, 0x4 ;  /* 0x000000041b1c7c11 */ /* 0x000fe4000f8e20ff */
[----:B--2---:R-:W2:Y:S02]  /*4c70*/  SYNCS.PHASECHK.TRANS64.TRYWAIT P0, [R0+URZ+0x70], R3 ;  /* 0x00007003000075a7 */ /* 0x004ea400080011ff */
[----:B--2---:R-:W-:Y:S05]  /*4c80*/  @!P0 BRA `(.L_x_88) ;  /* 0x00000078003c8947 */ /* 0x004fea0003800000 */
.L_x_213:
[----:B------:R-:W-:Y:S01]  /*4c90*/  ISETP.GE.AND P0, PT, R26, 0x1, PT ;  /* 0x000000011a00780c */ /* 0x000fe20003f06270 */
[----:B------:R-:W4:Y:S01]  /*4ca0*/  LDS.128 R28, [R28+0x100] ;  /* 0x000100001c1c7984 */ /* 0x000f220000000c00 */
[----:B--2---:R-:W-:Y:S01]  /*4cb0*/  VIADD R0, R0, 0x80 ;  /* 0x0000008000007836 */ /* 0x004fe20000000000 */
[----:B------:R-:W-:Y:S01]  /*4cc0*/  @!PT LDS RZ, [RZ] ;  /* 0x00000000fffff984 */ /* 0x000fe20000000800 */
[----:B------:R-:W-:Y:S01]  /*4cd0*/  @!PT LDS RZ, [RZ] ;  /* 0x00000000fffff984 */ /* 0x000fe20000000800 */
[----:B------:R-:W-:Y:S01]  /*4ce0*/  @!PT LDS RZ, [RZ] ;  /* 0x00000000fffff984 */ /* 0x000fe20000000800 */
[----:B------:R-:W-:Y:S01]  /*4cf0*/  @!PT LDS RZ, [RZ] ;  /* 0x00000000fffff984 */ /* 0x000fe20000000800 */
[----:B------:R2:W-:Y:S06]  /*4d00*/  MEMBAR.ALL.CTA ;  /* 0x0000000000007992 */ /* 0x0005ec0000008000 */
[----:B--2---:R-:W2:Y:S01]  /*4d10*/  FENCE.VIEW.ASYNC.S ;  /* 0x00000000000073c6 */ /* 0x004ea20000000000 */
[----:B------:R-:W-:Y:S04]  /*4d20*/  PRMT R0, RZ, 0x654, R0 ;  /* 0x00000654ff007816 */ /* 0x000fe80000000000 */
[----:B--2---:R2:W-:Y:S01]  /*4d30*/  SYNCS.ARRIVE.TRANS64.RED.A1T0 RZ, [R0+URZ], RZ ;  /* 0x000000ff00ff79a7 */ /* 0x0045e200081004ff */
[----:B----4-:R-:W-:Y:S11]  /*4d40*/  LOP3.LUT P3, RZ, R30, 0x1, RZ, 0xc0, !PT ;  /* 0x000000011eff7812 */ /* 0x010ff6000786c0ff */
[----:B------:R-:W-:Y:S02]  /*4d50*/  @!UPT UIADD3 URZ, UPT, UPT, URZ, URZ, URZ ;  /* 0x000000fffffff290 */ /* 0x000fe4000fffe0ff */
[----:B------:R-:W-:Y:S02]  /*4d60*/  @P3 MOV R13, R28 ;  /* 0x0000001c000d3202 */ /* 0x000fe40000000f00 */
[----:B------:R-:W-:Y:S01]  /*4d70*/  @P3 LOP3.LUT R8, R29, 0xffff, RZ, 0xc0, !PT ;  /* 0x0000ffff1d083812 */ /* 0x000fe200078ec0ff */
[----:B--2---:R-:W-:Y:S06]  /*4d80*/  @!P0 BRA `(.L_x_89) ;  /* 0x0000000000a48947 */ /* 0x004fec0003800000 */
[----:B-1----:R-:W-:Y:S01]  /*4d90*/  IMAD.HI.U32 R37, R22, R7, RZ ;  /* 0x0000000716257227 */ /* 0x002fe200078e00ff */
[----:B------:R-:W-:Y:S02]  /*4da0*/  ISETP.NE.AND P0, PT, R6, 0x1, PT ;  /* 0x000000010600780c */ /* 0x000fe40003f05270 */
[----:B------:R-:W-:Y:S01]  /*4db0*/  ISETP.NE.AND P2, PT, R26, 0x1, PT ;  /* 0x000000011a00780c */ /* 0x000fe20003f45270 */
[----:B---3--:R-:W-:Y:S01]  /*4dc0*/  IMAD.HI.U32 R34, R19, R16, RZ ;  /* 0x0000001013227227 */ /* 0x008fe200078e00ff */
[----:B------:R-:W-:Y:S02]  /*4dd0*/  SHF.R.U32.HI R37, RZ, R18, R37 ;  /* 0x00000012ff257219 */ /* 0x000fe40000011625 */
[----:B------:R-:W-:Y:S01]  /*4de0*/  ISETP.NE.AND P4, PT, R2, 0x1, PT ;  /* 0x000000010200780c */ /* 0x000fe20003f85270 */
[----:B------:R-:W-:Y:S01]  /*4df0*/  IMAD.HI.U32 R36, R13, R16, RZ ;  /* 0x000000100d247227 */ /* 0x000fe200078e00ff */
[----:B------:R-:W-:Y:S02]  /*4e00*/  SHF.R.U32.HI R34, RZ, R17, R34 ;  /* 0x00000011ff227219 */ /* 0x000fe40000011622 */
[----:B------:R-:W-:Y:S01]  /*4e10*/  SEL R3, R22, R37, !P0 ;  /* 0x0000002516037207 */ /* 0x000fe20004000000 */
[C---:B------:R-:W-:Y:S01]  /*4e20*/  IMAD.HI.U32 R37, R8.reuse, R7, RZ ;  /* 0x0000000708257227 */ /* 0x040fe200078e00ff */
[----:B------:R-:W-:Y:S02]  /*4e30*/  SEL R11, R19, R34, !P4 ;  /* 0x00000022130b7207 */ /* 0x000fe40006000000 */
[----:B------:R-:W-:Y:S01]  /*4e40*/  SHF.R.U32.HI R36, RZ, R17, R36 ;  /* 0x00000011ff247219 */ /* 0x000fe20000011624 */
[----:B------:R-:W-:Y:S01]  /*4e50*/  IMAD.HI.U32 R38, R3, R4, RZ ;  /* 0x0000000403267227 */ /* 0x000fe200078e00ff */
[----:B------:R-:W-:Y:S03]  /*4e60*/  SHF.R.U32.HI R37, RZ, R18, R37 ;  /* 0x00000012ff257219 */ /* 0x000fe60000011625 */
[----:B------:R-:W-:Y:S01]  /*4e70*/  IMAD.HI.U32 R34, R11, R4, RZ ;  /* 0x000000040b227227 */ /* 0x000fe200078e00ff */
[----:B------:R-:W-:Y:S02]  /*4e80*/  @P2 SHF.R.U32.HI R3, RZ, R5, R38 ;  /* 0x00000005ff032219 */ /* 0x000fe40000011626 */
[----:B------:R-:W-:Y:S02]  /*4e90*/  SEL R9, R8, R37, !P0 ;  /* 0x0000002508097207 */ /* 0x000fe40004000000 */
[----:B------:R-:W-:Y:S01]  /*4ea0*/  @P2 SHF.R.U32.HI R11, RZ, R5, R34 ;  /* 0x00000005ff0b2219 */ /* 0x000fe20000011622 */
[C---:B------:R-:W-:Y:S01]  /*4eb0*/  IMAD R10, R26.reuse, R3, RZ ;  /* 0x000000031a0a7224 */ /* 0x040fe200078e02ff */
[----:B------:R-:W-:Y:S01]  /*4ec0*/  SEL R3, R13, R36, !P4 ;  /* 0x000000240d037207 */ /* 0x000fe20006000000 */
[C---:B------:R-:W-:Y:S03]  /*4ed0*/  IMAD.HI.U32 R14, R9.reuse, R4, RZ ;  /* 0x00000004090e7227 */ /* 0x040fe600078e00ff */
[----:B------:R-:W-:Y:S01]  /*4ee0*/  ISETP.GE.AND P0, PT, R9, R10, PT ;  /* 0x0000000a0900720c */ /* 0x000fe20003f06270 */
[C---:B------:R-:W-:Y:S01]  /*4ef0*/  IMAD R12, R26.reuse, R11, RZ ;  /* 0x0000000b1a0c7224 */ /* 0x040fe200078e02ff */
[-C--:B------:R-:W-:Y:S04]  /*4f00*/  SHF.R.U32.HI R14, RZ, R5.reuse, R14 ;  /* 0x00000005ff0e7219 */ /* 0x080fe8000001160e */
[----:B------:R-:W-:Y:S02]  /*4f10*/  ISETP.GE.OR P0, PT, R3, R12, P0 ;  /* 0x0000000c0300720c */ /* 0x000fe40000706670 */
[----:B------:R-:W-:Y:S05]  /*4f20*/  SEL R15, R9, R14, !P2 ;  /* 0x0000000e090f7207 */ /* 0x000fea0005000000 */
[----:B------:R-:W-:Y:S04]  /*4f30*/  IMAD.MOV R14, RZ, RZ, -R15 ;  /* 0x000000ffff0e7224 */ /* 0x000fe800078e0a0f */
[----:B------:R-:W-:Y:S02]  /*4f40*/  IMAD R14, R26, R14, R9 ;  /* 0x0000000e1a0e7224 */ /* 0x000fe400078e0209 */
[C---:B------:R-:W-:Y:S05]  /*4f50*/  @!P0 IMAD.HI.U32 R10, R3.reuse, R4, RZ ;  /* 0x00000004030a8227 */ /* 0x040fea00078e00ff */
[----:B------:R-:W-:Y:S04]  /*4f60*/  @!P0 SHF.R.U32.HI R10, RZ, R5, R10 ;  /* 0x00000005ff0a8219 */ /* 0x000fe8000001160a */
[----:B------:R-:W-:Y:S01]  /*4f70*/  @!P0 SEL R0, R3, R10, !P2 ;  /* 0x0000000a03008207 */ /* 0x000fe20005000000 */
[----:B------:R-:W-:Y:S03]  /*4f80*/  IMAD.MOV R10, RZ, RZ, -R3 ;  /* 0x000000ffff0a7224 */ /* 0x000fe600078e0a03 */
[----:B------:R-:W-:Y:S01]  /*4f90*/  @!P0 IADD3 R15, PT, PT, R15, -R0, RZ ;  /* 0x800000000f0f8210 */ /* 0x000fe20007ffe0ff */
[----:B------:R-:W-:Y:S01]  /*4fa0*/  @!P0 IMAD R0, R11, R14, R0 ;  /* 0x0000000e0b008224 */ /* 0x000fe200078e0200 */
[----:B------:R-:W-:Y:S01]  /*4fb0*/  IADD3 R11, PT, PT, -R9, RZ, RZ ;  /* 0x000000ff090b7210 */ /* 0x000fe20007ffe1ff */
[----:B------:R-:W-:Y:S02]  /*4fc0*/  IMAD R13, R2, R10, R13 ;  /* 0x0000000a020d7224 */ /* 0x000fe400078e020d */
[----:B------:R-:W-:Y:S02]  /*4fd0*/  @!P0 IMAD R9, R15, R26, R3 ;  /* 0x0000001a0f098224 */ /* 0x000fe400078e0203 */
[----:B------:R-:W-:Y:S02]  /*4fe0*/  @!P0 IMAD.MOV.U32 R3, RZ, RZ, R0 ;  /* 0x000000ffff038224 */ /* 0x000fe400078e0000 */
[----:B------:R-:W-:Y:S02]  /*4ff0*/  IMAD R8, R6, R11, R8 ;  /* 0x0000000b06087224 */ /* 0x000fe400078e0208 */
[----:B------:R-:W-:Y:S02]  /*5000*/  IMAD R13, R3, R2, R13 ;  /* 0x00000002030d7224 */ /* 0x000fe400078e020d */
[----:B------:R-:W-:Y:S02]  /*5010*/  IMAD R8, R9, R6, R8 ;  /* 0x0000000609087224 */ /* 0x000fe400078e0208 */
.L_x_89:
[----:B------:R-:W-:Y:S05]  /*5020*/  BRA.U UP1, `(.L_x_90) ;  /* 0x0000000101107547 */ /* 0x000fea000b800000 */
[----:B------:R-:W-:Y:S04]  /*5030*/  MOV R0, UR37 ;  /* 0x0000002500007c02 */ /* 0x000fe80008000f00 */
[----:B------:R-:W-:Y:S04]  /*5040*/  SHF.L.U32 R3, R0, 0x1f, RZ ;  /* 0x0000001f00037819 */ /* 0x000fe800000006ff */
[----:B------:R-:W2:Y:S02]  /*5050*/  SYNCS.PHASECHK.TRANS64.TRYWAIT P0, [UR4+0x68], R3 ;  /* 0x00006803ff0075a7 */ /* 0x000ea40008001104 */
[----:B--2---:R-:W-:Y:S05]  /*5060*/  @!P0 BRA `(.L_x_91) ;  /* 0x0000007400588947 */ /* 0x004fea0003800000 */
.L_x_90:
[----:B------:R-:W-:Y:S01]  /*5070*/  R2UR UR43, R21 ;  /* 0x00000000152b72ca */ /* 0x000fe200000e0000 */
[----:B------:R-:W-:Y:S01]  /*5080*/  IMAD.MOV.U32 R12, RZ, RZ, 0x1 ;  /* 0x00000001ff0c7424 */ /* 0x000fe200078e00ff */
[----:B------:R-:W-:Y:S02]  /*5090*/  R2UR UR42, R20 ;  /* 0x00000000142a72ca */ /* 0x000fe400000e0000 */
[----:B------:R-:W-:Y:S02]  /*50a0*/  ISETP.NE.U32.AND P2, PT, RZ, UR22, PT ;  /* 0x00000016ff007c0c */ /* 0x000fe4000bf45070 */
[----:B------:R-:W-:Y:S02]  /*50b0*/  SHF.L.U32 R12, R12, 0x1f, RZ ;  /* 0x0000001f0c0c7819 */ /* 0x000fe400000006ff */
[----:B------:R-:W-:Y:S05]  /*50c0*/  ISETP.NE.AND.EX P2, PT, RZ, UR23, PT, P2 ;  /* 0x00000017ff007c0c */ /* 0x000fea000bf45320 */
[----:B------:R-:W-:Y:S02]  /*50d0*/  USHF.L.U32 UR43, UR43, 0x7, URZ ;  /* 0x000000072b2b7899 */ /* 0x000fe400080006ff */
[----:B------:R-:W-:Y:S01]  /*50e0*/  USHF.L.U32 UR42, UR42, 0x7, URZ ;  /* 0x000000072a2a7899 */ /* 0x000fe200080006ff */
[----:B------:R-:W-:Y:S11]  /*50f0*/  BRA.U !UP3, `(.L_x_92) ;  /* 0x000000010b347547 */ /* 0x000ff6000b800000 */
[----:B------:R-:W-:Y:S01]  /*5100*/  UPLOP3.LUT UP0, UPT, UPT, UPT, UP2, 0x80, 0x8 ;  /* 0x000000000008789c */ /* 0x000fe20003f0f020 */
[----:B--2---:R-:W-:Y:S02]  /*5110*/  HFMA2 R0, -RZ, RZ, 0, 5.9604644775390625e-08 ;  /* 0x00000001ff007431 */ /* 0x004fe400000001ff */
[----:B------:R-:W-:Y:S03]  /*5120*/  IMAD.MOV.U32 R67, RZ, RZ, 0x1 ;  /* 0x00000001ff437424 */ /* 0x000fe600078e00ff */
[----:B------:R-:W-:Y:S05]  /*5130*/  PLOP3.LUT P0, PT, PT, PT, UP0, 0x80, 0x8 ;  /* 0x000000000008781c */ /* 0x000fea0003f0f008 */
[----:B------:R-:W2:Y:S01]  /*5140*/  @UP0 LDCU.64 UR6, c[0x0][0x888] ;  /* 0x00011100ff0607ac */ /* 0x000ea20008000a00 */
[----:B------:R-:W-:Y:S07]  /*5150*/  @UP0 UIMAD UR5, UR60, UR22, URZ ;  /* 0x000000163c0502a4 */ /* 0x000fee000f8e02ff */
[----:B------:R-:W-:Y:S01]  /*5160*/  @!P0 PRMT R67, R0, 0x7610, R67 ;  /* 0x0000761000438816 */ /* 0x000fe20000000043 */
[----:B--2---:R-:W-:Y:S03]  /*5170*/  @UP0 UIMAD.WIDE UR6, UR5, 0x4, UR6 ;  /* 0x00000004050608a5 */ /* 0x004fe6000f8e0206 */
[----:B------:R-:W2:Y:S03]  /*5180*/  @!UP0 LDCU UR5, c[0x0][0x880] ;  /* 0x00011000ff0587ac */ /* 0x000ea60008000800 */
[----:B------:R-:W-:Y:S01]  /*5190*/  IMAD.U32 R10, RZ, RZ, UR6 ;  /* 0x00000006ff0a7e24 */ /* 0x000fe2000f8e00ff */
[----:B------:R-:W-:Y:S05]  /*51a0*/  MOV R11, UR7 ;  /* 0x00000007000b7c02 */ /* 0x000fea0008000f00 */
[----:B------:R4:W5:Y:S02]  /*51b0*/  @P0 LDG.E R35, desc[UR52][R10.64] ;  /* 0x000000340a230981 */ /* 0x000964000c1e1900 */
[----:B--2-4-:R-:W-:Y:S07]  /*51c0*/  @!P0 IMAD.U32 R35, RZ, RZ, UR5 ;  /* 0x00000005ff238e24 */ /* 0x014fee000f8e00ff */
.L_x_92:
[----:B-----5:R-:W-:Y:S01]  /*51d0*/  @!P2 FSETP.EQ.AND P0, PT, R35, RZ, PT ;  /* 0x000000ff2300a20b */ /* 0x020fe20003f02000 */
[----:B------:R-:W-:Y:S01]  /*51e0*/  @!UPT UIADD3 URZ, UPT, UPT, URZ, URZ, URZ ;  /* 0x000000fffffff290 */ /* 0x000fe2000fffe0ff */
[----:B------:R-:W-:Y:S11]  /*51f0*/  @!P2 BRA `(.L_x_93) ;  /* 0x000000000014a947 */ /* 0x000ff60003800000 */
[----:B------:R-:W-:Y:S02]  /*5200*/  LOP3.LUT P2, RZ, R67, 0xff, RZ, 0xc0, !PT ;  /* 0x000000ff43ff7812 */ /* 0x000fe4000784c0ff */
[----:B------:R-:W-:Y:S04]  /*5210*/  PLOP3.LUT P0, PT, PT, PT, UP0, 0x80, 0x8 ;  /* 0x000000000008781c */ /* 0x000fe80003f0f008 */
[----:B------:R-:W-:Y:S07]  /*5220*/  PLOP3.LUT P0, PT, P0, PT, PT, 0x8, 0x80 ;  /* 0x000000000080781c */ /* 0x000fee000070e170 */
[----:B------:R-:W-:Y:S11]  /*5230*/  @P2 FSETP.EQ.AND P0, PT, R35, RZ, PT ;  /* 0x000000ff2300220b */ /* 0x000ff60003f02000 */
[----:B------:R-:W-:Y:S02]  /*5240*/  @!UPT UIADD3 URZ, UPT, UPT, URZ, URZ, URZ ;  /* 0x000000fffffff290 */ /* 0x000fe4000fffe0ff */
.L_x_93:
[----:B------:R-:W4:Y:S01]  /*5250*/  SYNCS.PHASECHK.TRANS64.TRYWAIT P2, [UR4+0x40], R12 ;  /* 0x0000400cff0075a7 */ /* 0x000f220008041104 */
[----:B------:R-:W-:Y:S04]  /*5260*/  ELECT P4, URZ, PT ;  /* 0x0000000000ff782f */ /* 0x000fe80003880000 */
[----:B------:R-:W-:Y:S11]  /*5270*/  PLOP3.LUT P4, PT, P0, P4, PT, 0xf2, 0x2f ;  /* 0x00000000002f781c */ /* 0x000ff60000789e72 */
[----:B------:R-:W-:Y:S02]  /*5280*/  @!UPT UIADD3 URZ, UPT, UPT, URZ, URZ, URZ ;  /* 0x000000fffffff290 */ /* 0x000fe4000fffe0ff */
[----:B-1----:R-:W-:Y:S05]  /*5290*/  @!P4 IADD3 R9, P0, PT, R32, 0x580, RZ ;  /* 0x000005802009c810 */ /* 0x002fea0007f1e0ff */
[----:B--2---:R-:W-:Y:S01]  /*52a0*/  @!P4 IMAD.X R0, RZ, RZ, R33, P0 ;  /* 0x000000ffff00c224 */ /* 0x004fe200000e0621 */
[----:B----4-:R-:W-:Y:S07]  /*52b0*/  @!P2 BRA `(.L_x_94) ;  /* 0x0000007000dca947 */ /* 0x010fee0003800000 */
.L_x_216:
[----:B------:R-:W-:Y:S01]  /*52c0*/  @!P4 R2UR UR6, R9 ;  /* 0x000000000906c2ca */ /* 0x000fe200000e0000 */
[----:B------:R-:W-:Y:S01]  /*52d0*/  VOTEU.ALL UP1, P4 ;  /* 0x0000000000ff7886 */ /* 0x000fe20002020000 */
[----:B------:R-:W-:Y:S01]  /*52e0*/  @!P4 R2UR UR5, R0 ;  /* 0x000000000005c2ca */ /* 0x000fe200000e0000 */
[----:B------:R-:W-:Y:S01]  /*52f0*/  @!P4 IMAD.MOV.U32 R0, RZ, RZ, 0x2000 ;  /* 0x00002000ff00c424 */ /* 0x000fe200078e00ff */
[----:B------:R-:W-:Y:S01]  /*5300*/  UMOV UR8, 0x0 ;  /* 0x0000000000087882 */ /* 0x000fe20000000000 */
[----:B------:R-:W-:Y:S01]  /*5310*/  UMOV UR9, 0x10000000 ;  /* 0x1000000000097882 */ /* 0x000fe20000000000 */
[----:B------:R-:W-:Y:S01]  /*5320*/  @!UP1 UIADD3 UR40, UPT, UPT, UR4, 0x200, URZ ;  /* 0x0000020004289890 */ /* 0x000fe2000fffe0ff */
[----:B------:R-:W-:Y:S01]  /*5330*/  @!P4 IADD3 R9, P0, PT, R32, 0x580, RZ ;  /* 0x000005802009c810 */ /* 0x000fe20007f1e0ff */
[----:B------:R-:W-:Y:S01]  /*5340*/  VOTEU.ALL UP1, P4 ;  /* 0x0000000000ff7886 */ /* 0x000fe20002020000 */
[----:B------:R-:W-:Y:S01]  /*5350*/  UMOV UR44, UR60 ;  /* 0x0000003c002c7c82 */ /* 0x000fe20008000000 */
[----:B------:R-:W-:Y:S03]  /*5360*/  UPRMT UR13, UR46, 0x654, UR41 ;  /* 0x000006542e0d7896 */ /* 0x000fe60008000029 */
[----:B------:R-:W-:Y:S02]  /*5370*/  IMAD.U32 R10, RZ, RZ, UR6 ;  /* 0x00000006ff0a7e24 */ /* 0x000fe4000f8e00ff */
[----:B------:R-:W-:Y:S03]  /*5380*/  IMAD.U32 R11, RZ, RZ, UR5 ;  /* 0x00000005ff0b7e24 */ /* 0x000fe6000f8e00ff */
[----:B------:R-:W-:Y:S02]  /*5390*/  @!P4 R2UR UR6, R10 ;  /* 0x000000000a06c2ca */ /* 0x000fe400000e0000 */
[----:B------:R-:W-:Y:S11]  /*53a0*/  @!P4 R2UR UR7, R11 ;  /* 0x000000000b07c2ca */ /* 0x000ff600000e0000 */
[----:B------:R-:W-:Y:S02]  /*53b0*/  @!UPT UIADD3 URZ, UPT, UPT, URZ, URZ, URZ ;  /* 0x000000fffffff290 */ /* 0x000fe4000fffe0ff */
[----:B------:R2:W-:Y:S01]  /*53c0*/  @!UP1 UTMALDG.3D [UR40], [UR6], desc[UR8] ;  /* 0x00000828060095b4 */ /* 0x0005e20008011000 */
[----:B------:R4:W-:Y:S01]  /*53d0*/  @!P4 SYNCS.ARRIVE.TRANS64.RED.A0TR RZ, [UR4+0x20], R0 ;  /* 0x00002000ffffc9a7 */ /* 0x0009e20008300404 */
[----:B------:R-:W-:Y:S01]  /*53e0*/  SYNCS.ARRIVE.TRANS64.RED.A1T0 RZ, [UR13], RZ ;  /* 0x000000ffffff79a7 */ /* 0x000fe2000810040d */
[----:B----4-:R-:W-:Y:S01]  /*53f0*/  @!P4 IMAD.X R0, RZ, RZ, R33, P0 ;  /* 0x000000ffff00c224 */ /* 0x010fe200000e0621 */
[----:B------:R-:W4:Y:S02]  /*5400*/  SYNCS.PHASECHK.TRANS64.TRYWAIT P2, [UR4+0x48], R12 ;  /* 0x0000480cff0075a7 */ /* 0x000f240008041104 */
[----:B--2-4-:R-:W-:Y:S05]  /*5410*/  @!P2 BRA `(.L_x_95) ;  /* 0x00000070009ca947 */ /* 0x014fea0003800000 */
.L_x_218:
        /* <DEDUP_REMOVED lines=8> */
[----:B------:R-:W-:Y:S01]  /*54a0*/  @!UP1 UIADD3 UR32, UPT, UPT, UR4, 0x2200, URZ ;  /* 0x0000220004209890 */ /* 0x000fe2000fffe0ff */
[----:B------:R-:W-:Y:S01]  /*54b0*/  VOTEU.ALL UP1, P4 ;  /* 0x0000000000ff7886 */ /* 0x000fe20002020000 */
[----:B------:R-:W-:Y:S01]  /*54c0*/  UMOV UR35, UR43 ;  /* 0x0000002b00237c82 */ /* 0x000fe20008000000 */
[----:B------:R-:W-:Y:S02]  /*54d0*/  UMOV UR36, UR60 ;  /* 0x0000003c00247c82 */ /* 0x000fe40008000000 */
[----:B------:R-:W-:Y:S01]  /*54e0*/  IMAD.U32 R10, RZ, RZ, UR6 ;  /* 0x00000006ff0a7e24 */ /* 0x000fe2000f8e00ff */
[----:B------:R-:W-:Y:S01]  /*54f0*/  UPRMT UR14, UR46, 0x654, UR33 ;  /* 0x000006542e0e7896 */ /* 0x000fe20008000021 */
        /* <DEDUP_REMOVED lines=10> */
.L_x_220:
        /* <DEDUP_REMOVED lines=24> */
.L_x_222:
[----:B------:R-:W-:Y:S01]  /*5720*/  @!P4 R2UR UR6, R9 ;  /* 0x000000000906c2ca */ /* 0x000fe200000e0000 */
[----:B------:R-:W-:Y:S01]  /*5730*/  VOTEU.ALL UP1, P4 ;  /* 0x0000000000ff7886 */ /* 0x000fe20002020000 */
[----:B------:R-:W-:Y:S01]  /*5740*/  @!P4 R2UR UR5, R0 ;  /* 0x000000000005c2ca */ /* 0x000fe200000e0000 */
[----:B------:R-:W-:Y:S01]  /*5750*/  @!P4 IMAD.MOV.U32 R0, RZ, RZ, 0x2000 ;  /* 0x00002000ff00c424 */ /* 0x000fe200078e00ff */
[----:B------:R-:W-:Y:S01]  /*5760*/  UMOV UR8, 0x0 ;  /* 0x0000000000087882 */ /* 0x000fe20000000000 */
[----:B------:R-:W-:Y:S01]  /*5770*/  UMOV UR9, 0x10000000 ;  /* 0x1000000000097882 */ /* 0x000fe20000000000 */
[----:B------:R-:W-:Y:S01]  /*5780*/  @!UP1 UIADD3 UR18, UPT, UPT, UR42, 0x30, URZ ;  /* 0x000000302a129890 */ /* 0x000fe2000fffe0ff */
[----:B------:R-:W-:Y:S01]  /*5790*/  SHF.L.U32 R20, RZ, 0x1f, RZ ;  /* 0x0000001fff147819 */ /* 0x000fe200000006ff */
[----:B------:R-:W-:Y:S01]  /*57a0*/  @!UP1 UIADD3 UR16, UPT, UPT, UR4, 0x6200, URZ ;  /* 0x0000620004109890 */ /* 0x000fe2000fffe0ff */
[----:B------:R-:W-:Y:S01]  /*57b0*/  @!P4 IADD3 R9, P0, PT, R32, 0x580, RZ ;  /* 0x000005802009c810 */ /* 0x000fe20007f1e0ff */
[----:B------:R-:W-:Y:S01]  /*57c0*/  VOTEU.ALL UP1, P4 ;  /* 0x0000000000ff7886 */ /* 0x000fe20002020000 */
[----:B------:R-:W-:Y:S01]  /*57d0*/  UMOV UR19, UR43 ;  /* 0x0000002b00137c82 */ /* 0x000fe20008000000 */
[----:B------:R-:W-:Y:S01]  /*57e0*/  UMOV UR20, UR60 ;  /* 0x0000003c00147c82 */ /* 0x000fe20008000000 */
        /* <DEDUP_REMOVED lines=12> */
.L_x_224:
        /* <DEDUP_REMOVED lines=13> */
[----:B------:R-:W-:Y:S01]  /*5980*/  UMOV UR12, UR60 ;  /* 0x0000003c000c7c82 */ /* 0x000fe20008000000 */
        /* <DEDUP_REMOVED lines=10> */
.L_x_226:
        /* <DEDUP_REMOVED lines=14> */
[----:B------:R-:W-:Y:S02]  /*5b10*/  IMAD.U32 R11, RZ, RZ, UR5 ;  /* 0x00000005ff0b7e24 */ /* 0x000fe4000f8e00ff */
[----:B------:R-:W-:Y:S01]  /*5b20*/  @!P4 IMAD.X R21, RZ, RZ, R33, P0 ;  /* 0x000000ffff15c224 */ /* 0x000fe200000e0621 */
[----:B------:R-:W-:Y:S02]  /*5b30*/  @!P4 R2UR UR6, R10 ;  /* 0x000000000a06c2ca */ /* 0x000fe400000e0000 */
[----:B------:R-:W-:Y:S11]  /*5b40*/  @!P4 R2UR UR7, R11 ;  /* 0x000000000b07c2ca */ /* 0x000ff600000e0000 */
[----:B------:R-:W-:Y:S02]  /*5b50*/  @!UPT UIADD3 URZ, UPT, UPT, URZ, URZ, URZ ;  /* 0x000000fffffff290 */ /* 0x000fe4000fffe0ff */
[----:B------:R2:W-:Y:S01]  /*5b60*/  @!UP1 UTMALDG.3D [UR8], [UR6], desc[UR18] ;  /* 0x00001208060095b4 */ /* 0x0005e20008011000 */
[----:B------:R2:W-:Y:S01]  /*5b70*/  @!P4 SYNCS.ARRIVE.TRANS64.RED.A0TR RZ, [UR4+0x28], R0 ;  /* 0x00002800ffffc9a7 */ /* 0x0005e20008300404 */
[----:B------:R-:W-:Y:S01]  /*5b80*/  SYNCS.ARRIVE.TRANS64.RED.A1T0 RZ, [UR14], RZ ;  /* 0x000000ffffff79a7 */ /* 0x000fe2000810040e */
[----:B------:R-:W4:Y:S02]  /*5b90*/  SYNCS.PHASECHK.TRANS64.TRYWAIT P2, [UR4+0x50], R20 ;  /* 0x00005014ff0075a7 */ /* 0x000f240008041104 */
[----:B--2-4-:R-:W-:Y:S05]  /*5ba0*/  @!P2 BRA `(.L_x_100) ;  /* 0x0000006c0030a947 */ /* 0x014fea0003800000 */
.L_x_228:
[----:B------:R-:W2:Y:S01]  /*5bb0*/  LDC.64 R14, c[0x0][0xb10] ;  /* 0x0002c400ff0e7b82 */ /* 0x000ea20000000a00 */
[----:B------:R-:W-:Y:S01]  /*5bc0*/  @!P4 R2UR UR6, R34 ;  /* 0x000000002206c2ca */ /* 0x000fe200000e0000 */
[----:B------:R-:W-:Y:S01]  /*5bd0*/  VOTEU.ALL UP1, P4 ;  /* 0x0000000000ff7886 */ /* 0x000fe20002020000 */
[----:B------:R-:W-:Y:S01]  /*5be0*/  @!P4 R2UR UR5, R21 ;  /* 0x000000001505c2ca */ /* 0x000fe200000e0000 */
[----:B------:R-:W-:Y:S01]  /*5bf0*/  @!P4 IMAD.MOV.U32 R21, RZ, RZ, 0x2000 ;  /* 0x00002000ff15c424 */ /* 0x000fe200078e00ff */
[----:B------:R-:W-:Y:S03]  /*5c00*/  UMOV UR18, 0x0 ;  /* 0x0000000000127882 */ /* 0x000fe60000000000 */
[----:B------:R-:W4:Y:S01]  /*5c10*/  LDC.64 R10, c[0x0][0xb18] ;  /* 0x0002c600ff0a7b82 */ /* 0x000f220000000a00 */
[----:B------:R-:W-:Y:S01]  /*5c20*/  @!UP1 UIADD3 UR10, UPT, UPT, UR42, 0x60, URZ ;  /* 0x000000602a0a9890 */ /* 0x000fe2000fffe0ff */
[----:B------:R-:W-:Y:S01]  /*5c30*/  @P3 SHF.R.U32.HI R24, RZ, 0x10, R29 ;  /* 0x00000010ff183819 */ /* 0x000fe2000001161d */
[----:B------:R-:W-:Y:S01]  /*5c40*/  @!UP1 UIADD3 UR8, UPT, UPT, UR4, 0x4200, URZ ;  /* 0x0000420004089890 */ /* 0x000fe2000fffe0ff */
[----:B------:R-:W-:Y:S01]  /*5c50*/  VIADD R27, R27, 0x1 ;  /* 0x000000011b1b7836 */ /* 0x000fe20000000000 */
[----:B------:R-:W-:Y:S03]  /*5c60*/  VOTEU.ALL UP1, P4 ;  /* 0x0000000000ff7886 */ /* 0x000fe60002020000 */
[----:B------:R-:W5:Y:S01]  /*5c70*/  @!P1 LDC R0, c[0x0][0xb20] ;  /* 0x0002c800ff009b82 */ /* 0x000f620000000800 */
[----:B------:R-:W-:Y:S01]  /*5c80*/  UMOV UR19, 0x10000000 ;  /* 0x1000000000137882 */ /* 0x000fe20000000000 */
[----:B------:R-:W-:Y:S01]  /*5c90*/  IMAD.U32 R36, RZ, RZ, UR6 ;  /* 0x00000006ff247e24 */ /* 0x000fe2000f8e00ff */
[----:B------:R-:W-:Y:S05]  /*5ca0*/  UMOV UR9, UR25 ;  /* 0x0000001900097c82 */ /* 0x000fea0008000000 */
[----:B-1----:R-:W1:Y:S01]  /*5cb0*/  @!P1 LDC R3, c[0x0][0xb0c] ;  /* 0x0002c300ff039b82 */ /* 0x002e620000000800 */
[----:B------:R-:W-:Y:S01]  /*5cc0*/  IMAD.U32 R37, RZ, RZ, UR5 ;  /* 0x00000005ff257e24 */ /* 0x000fe2000f8e00ff */
[----:B------:R-:W-:Y:S01]  /*5cd0*/  UMOV UR11, UR43 ;  /* 0x0000002b000b7c82 */ /* 0x000fe20008000000 */
[----:B------:R-:W-:Y:S01]  /*5ce0*/  @!P4 R2UR UR6, R36 ;  /* 0x000000002406c2ca */ /* 0x000fe200000e0000 */
[----:B------:R-:W-:Y:S02]  /*5cf0*/  UMOV UR12, UR60 ;  /* 0x0000003c000c7c82 */ /* 0x000fe40008000000 */
[----:B------:R-:W-:Y:S11]  /*5d00*/  @!P4 R2UR UR7, R37 ;  /* 0x000000002507c2ca */ /* 0x000ff600000e0000 */
[----:B------:R-:W-:Y:S02]  /*5d10*/  @!UPT UIADD3 URZ, UPT, UPT, URZ, URZ, URZ ;  /* 0x000000fffffff290 */ /* 0x000fe4000fffe0ff */
[----:B------:R1:W-:Y:S01]  /*5d20*/  @!UP1 UTMALDG.3D [UR8], [UR6], desc[UR18] ;  /* 0x00001208060095b4 */ /* 0x0003e20008011000 */
[----:B------:R1:W-:Y:S02]  /*5d30*/  @!P4 SYNCS.ARRIVE.TRANS64.RED.A0TR RZ, [UR4+0x30], R21 ;  /* 0x00003015ffffc9a7 */ /* 0x0003e40008300404 */
[----:B-1----:R-:W-:Y:S01]  /*5d40*/  @!P1 ISETP.NE.AND P2, PT, R3, 0x1, PT ;  /* 0x000000010300980c */ /* 0x002fe20003f45270 */
[C---:B--2---:R-:W-:Y:S01]  /*5d50*/  @!P1 IMAD.HI.U32 R14, R13.reuse, R14, RZ ;  /* 0x0000000e0d0e9227 */ /* 0x044fe200078e00ff */
[----:B----4-:R-:W-:Y:S03]  /*5d60*/  @!P1 ISETP.NE.AND P0, PT, R10, 0x1, PT ;  /* 0x000000010a00980c */ /* 0x010fe60003f05270 */
[C---:B------:R-:W-:Y:S01]  /*5d70*/  @!P1 IMAD.HI.U32 R11, R8.reuse, R11, RZ ;  /* 0x0000000b080b9227 */ /* 0x040fe200078e00ff */
[----:B------:R-:W-:Y:S04]  /*5d80*/  @!P1 SHF.R.U32.HI R14, RZ, R15, R14 ;  /* 0x0000000fff0e9219 */ /* 0x000fe8000001160e */
[----:B-----5:R-:W-:Y:S01]  /*5d90*/  @!P1 SHF.R.U32.HI R9, RZ, R0, R11 ;  /* 0x00000000ff099219 */ /* 0x020fe2000001160b */
[----:B------:R-:W-:Y:S01]  /*5da0*/  SYNCS.ARRIVE.TRANS64.RED.A1T0 RZ, [UR15], RZ ;  /* 0x000000ffffff79a7 */ /* 0x000fe2000810040f */
[----:B------:R-:W-:Y:S02]  /*5db0*/  @!P1 SEL R14, R13, R14, !P2 ;  /* 0x0000000e0d0e9207 */ /* 0x000fe40005000000 */
[----:B------:R-:W-:Y:S01]  /*5dc0*/  @!P1 SEL R9, R8, R9, !P0 ;  /* 0x0000000908099207 */ /* 0x000fe20004000000 */
[----:B------:R-:W1:Y:S04]  /*5dd0*/  SYNCS.PHASECHK.TRANS64.TRYWAIT P5, [UR4+0x58], R20 ;  /* 0x00005814ff0075a7 */ /* 0x000e6800080a1104 */
[----:B------:R-:W-:Y:S02]  /*5de0*/  @!P1 IMAD.IADD R0, R9, 0x1, -R14 ;  /* 0x0000000109009824 */ /* 0x000fe400078e0a0e */
[----:B------:R-:W-:Y:S02]  /*5df0*/  @!P1 IMAD.IADD R9, R14, 0x1, -R9 ;  /* 0x000000010e099824 */ /* 0x000fe400078e0a09 */
[----:B------:R-:W-:Y:S02]  /*5e00*/  @!P1 IMAD R13, R0, R3, R13 ;  /* 0x00000003000d9224 */ /* 0x000fe400078e020d */
[----:B------:R-:W-:Y:S01]  /*5e10*/  @!P1 IMAD R8, R9, R10, R8 ;  /* 0x0000000a09089224 */ /* 0x000fe200078e0208 */
[----:B-1----:R-:W-:Y:S06]  /*5e20*/  @!P5 BRA `(.L_x_101) ;  /* 0x0000006800a8d947 */ /* 0x002fec0003800000 */
.L_x_230:
[----:B-1----:R-:W-:Y:S01]  /*5e30*/  @!P4 IADD3 R3, P0, PT, R32, 0x580, RZ ;  /* 0x000005802003c810 */ /* 0x002fe20007f1e0ff */
[----:B------:R-:W-:Y:S01]  /*5e40*/  VOTEU.ALL UP1, P4 ;  /* 0x0000000000ff7886 */ /* 0x000fe20002020000 */
[----:B------:R-:W-:Y:S01]  /*5e50*/  UMOV UR14, 0x0 ;  /* 0x00000000000e7882 */ /* 0x000fe20000000000 */
[----:B------:R-:W-:Y:S01]  /*5e60*/  UMOV UR15, 0x10000000 ;  /* 0x10000000000f7882 */ /* 0x000fe20000000000 */
[----:B------:R-:W-:Y:S01]  /*5e70*/  @!P4 R2UR UR6, R3 ;  /* 0x000000000306c2ca */ /* 0x000fe200000e0000 */
[----:B------:R-:W-:Y:S01]  /*5e80*/  @!P4 IMAD.X R0, RZ, RZ, R33, P0 ;  /* 0x000000ffff00c224 */ /* 0x000fe200000e0621 */
[----:B------:R-:W-:Y:S01]  /*5e90*/  @!UP1 UIADD3 UR10, UPT, UPT, UR42, 0x70, URZ ;  /* 0x000000702a0a9890 */ /* 0x000fe2000fffe0ff */
[----:B------:R-:W-:Y:S01]  /*5ea0*/  ISETP.NE.AND P0, PT, R27, 0x2, PT ;  /* 0x000000021b00780c */ /* 0x000fe20003f05270 */
[----:B------:R-:W-:Y:S01]  /*5eb0*/  @!UP1 UIADD3 UR8, UPT, UPT, UR4, 0x6200, URZ ;  /* 0x0000620004089890 */ /* 0x000fe2000fffe0ff */
[----:B------:R-:W-:Y:S01]  /*5ec0*/  IMAD.IADD R20, R8, 0x1, R66 ;  /* 0x0000000108147824 */ /* 0x000fe200078e0242 */
[----:B------:R-:W-:Y:S01]  /*5ed0*/  @!P4 R2UR UR5, R0 ;  /* 0x000000000005c2ca */ /* 0x000fe200000e0000 */
[----:B------:R-:W-:Y:S01]  /*5ee0*/  VOTEU.ALL UP1, P4 ;  /* 0x0000000000ff7886 */ /* 0x000fe20002020000 */
[----:B------:R-:W-:Y:S01]  /*5ef0*/  UMOV UR9, UR17 ;  /* 0x0000001100097c82 */ /* 0x000fe20008000000 */
[----:B------:R-:W-:Y:S01]  /*5f00*/  UMOV UR11, UR43 ;  /* 0x0000002b000b7c82 */ /* 0x000fe20008000000 */
[----:B------:R-:W-:Y:S01]  /*5f10*/  UMOV UR12, UR60 ;  /* 0x0000003c000c7c82 */ /* 0x000fe20008000000 */
[----:B------:R-:W-:Y:S01]  /*5f20*/  @P3 R2UR UR60, R24 ;  /* 0x00000000183c32ca */ /* 0x000fe200000e0000 */
[----:B------:R-:W-:Y:S01]  /*5f30*/  IMAD.IADD R21, R13, 0x1, R68 ;  /* 0x000000010d157824 */ /* 0x000fe200078e0244 */
[----:B------:R-:W-:Y:S01]  /*5f40*/  SEL R0, RZ, 0x1, P0 ;  /* 0x00000001ff007807 */ /* 0x000fe20000000000 */
[----:B------:R-:W-:Y:S01]  /*5f50*/  IMAD.U32 R10, RZ, RZ, UR6 ;  /* 0x00000006ff0a7e24 */ /* 0x000fe2000f8e00ff */
[----:B------:R-:W-:Y:S02]  /*5f60*/  SEL R27, R27, RZ, P0 ;  /* 0x000000ff1b1b7207 */ /* 0x000fe40000000000 */
[----:B------:R-:W-:Y:S02]  /*5f70*/  LOP3.LUT R25, R25, R0, RZ, 0x3c, !PT ;  /* 0x0000000019197212 */ /* 0x000fe400078e3cff */
[----:B------:R-:W-:Y:S01]  /*5f80*/  IMAD.U32 R11, RZ, RZ, UR5 ;  /* 0x00000005ff0b7e24 */ /* 0x000fe2000f8e00ff */
[----:B------:R-:W-:Y:S04]  /*5f90*/  @!P4 R2UR UR6, R10 ;  /* 0x000000000a06c2ca */ /* 0x000fe800000e0000 */
[----:B------:R-:W-:Y:S11]  /*5fa0*/  @!P4 R2UR UR7, R11 ;  /* 0x000000000b07c2ca */ /* 0x000ff600000e0000 */
[----:B------:R-:W-:Y:S02]  /*5fb0*/  @!UPT UIADD3 URZ, UPT, UPT, URZ, URZ, URZ ;  /* 0x000000fffffff290 */ /* 0x000fe4000fffe0ff */
[----:B------:R2:W-:Y:S01]  /*5fc0*/  @!UP1 UTMALDG.3D [UR8], [UR6], desc[UR14] ;  /* 0x00000e08060095b4 */ /* 0x0005e20008011000 */
[----:B------:R2:W-:Y:S01]  /*5fd0*/  @!P4 SYNCS.ARRIVE.TRANS64.RED.A0TR RZ, [UR4+0x38], R23 ;  /* 0x00003817ffffc9a7 */ /* 0x0005e20008300404 */
[----:B------:R-:W-:Y:S01]  /*5fe0*/  UPLOP3.LUT UP1, UPT, UPT, UPT, UPT, 0x80, 0x8 ;  /* 0x000000000008789c */ /* 0x000fe20003f2f070 */
[----:B------:R-:W-:Y:S01]  /*5ff0*/  SYNCS.ARRIVE.TRANS64.RED.A1T0 RZ, [UR21], RZ ;  /* 0x000000ffffff79a7 */ /* 0x000fe20008100415 */
[----:B------:R-:W-:Y:S09]  /*6000*/  @P3 BRA `(.L_x_102) ;  /* 0xffffffec000c3947 */ /* 0x000ff2000383ffff */
[----:B------:R-:W1:Y:S02]  /*6010*/  SYNCS.PHASECHK.TRANS64.TRYWAIT P0, [UR4+0x40], R12 ;  /* 0x0000400cff0075a7 */ /* 0x000e640008001104 */
[----:B-1----:R-:W-:Y:S05]  /*6020*/  @!P0 BRA `(.L_x_103) ;  /* 0x0000006800408947 */ /* 0x002fea0003800000 */
.L_x_232:
[----:B------:R-:W4:Y:S02]  /*6030*/  SYNCS.PHASECHK.TRANS64.TRYWAIT P0, [UR4+0x48], R12 ;  /* 0x0000480cff0075a7 */ /* 0x000f240008001104 */
[----:B----4-:R-:W-:Y:S05]  /*6040*/  @!P0 BRA `(.L_x_104) ;  /* 0x0000006800508947 */ /* 0x010fea0003800000 */
.L_x_234:
[----:B------:R-:W4:Y:S01]  /*6050*/  SYNCS.PHASECHK.TRANS64.TRYWAIT P0, [UR4+0x50], R12 ;  /* 0x0000500cff0075a7 */ /* 0x000f220008001104 */
[----:B------:R-:W-:Y:S01]  /*6060*/  HFMA2 R0, -RZ, RZ, 0, 5.9604644775390625e-08 ;  /* 0x00000001ff007431 */ /* 0x000fe200000001ff */
[----:B----4-:R-:W-:Y:S06]  /*6070*/  @!P0 BRA `(.L_x_105) ;  /* 0x00000068005c8947 */ /* 0x010fec0003800000 */
.L_x_236:
[----:B------:R-:W-:Y:S02]  /*6080*/  MOV R2, UR4 ;  /* 0x0000000400027c02 */ /* 0x000fe40008000f00 */
[----:B-1----:R-:W-:-:S07]  /*6090*/  SHF.L.U32 R3, R0, 0x1f, RZ ;  /* 0x0000001f00037819 */ /* 0x002fce00000006ff */
.L_x_106:
[----:B-1----:R1:W4:Y:S02]  /*60a0*/  SYNCS.PHASECHK.TRANS64.TRYWAIT P0, [R2+URZ+0x58], R3 ;  /* 0x00005803020075a7 */ /* 0x00232400080011ff */
[----:B----4-:R-:W-:Y:S05]  /*60b0*/  @!P0 NANOSLEEP.SYNCS 0x989680 ;  /* 0x009896800000895d */ /* 0x010fea0003900000 */
[----:B------:R-:W4:Y:S02]  /*60c0*/  @!P0 SYNCS.PHASECHK.TRANS64 P0, [R2+URZ+0x58], R3 ;  /* 0x00005803020085a7 */ /* 0x000f2400080010ff */
[----:B--2-4-:R-:W-:Y:S05]  /*60d0*/  @P0 EXIT ;  /* 0x000000000000094d */ /* 0x014fea0003800000 */
[----:B------:R-:W-:Y:S05]  /*60e0*/  BRA `(.L_x_106) ;  /* 0xfffffffc00ec7947 */ /* 0x000fea000383ffff */
.L_x_87:
[----:B------:R-:W-:-:S06]  /*60f0*/  UISETP.GE.AND UP1, UPT, UR10, 0x4, UPT ;  /* 0x000000040a00788c */ /* 0x000fcc000bf26270 */
[----:B------:R-:W-:-:S13]  /*6100*/  PLOP3.LUT P0, PT, PT, PT, UP1, 0x80, 0x8 ;  /* 0x000000000008781c */ /* 0x000fda0003f0f018 */
[----:B------:R-:W-:Y:S05]  /*6110*/  @!P0 EXIT ;  /* 0x000000000000894d */ /* 0x000fea0003800000 */
[----:B------:R-:W-:Y:S01]  /*6120*/  BAR.SYNC.DEFER_BLOCKING 0x6, 0xa0 ;  /* 0x0182800000007b1d */ /* 0x000fe20000010000 */
[C---:B------:R-:W-:Y:S01]  /*6130*/  IMAD.SHL.U32 R3, R80.reuse, 0x10, RZ ;  /* 0x0000001050037824 */ /* 0x040fe200078e00ff */
[C---:B------:R-:W-:Y:S01]  /*6140*/  SHF.L.U32 R33, R80.reuse, 0x10, RZ ;  /* 0x0000001050217819 */ /* 0x040fe200000006ff */
[C---:B------:R-:W-:Y:S01]  /*6150*/  IMAD.SHL.U32 R2, R80.reuse, 0x2, RZ ;  /* 0x0000000250027824 */ /* 0x040fe200078e00ff */
[C---:B------:R-:W-:Y:S01]  /*6160*/  LOP3.LUT R81, R80.reuse, 0x60, RZ, 0xc0, !PT ;  /* 0x0000006050517812 */ /* 0x040fe200078ec0ff */
[----:B------:R-:W-:Y:S01]  /*6170*/  HFMA2 R75, -RZ, RZ, 0, 0 ;  /* 0x00000000ff4b7431 */ /* 0x000fe200000001ff */
[----:B------:R-:W-:Y:S02]  /*6180*/  UMOV UR36, 0x400 ;  /* 0x0000040000247882 */ /* 0x000fe40000000000 */
[----:B------:R-:W1:Y:S01]  /*6190*/  LDC R71, c[0x0][0x370] ;  /* 0x0000dc00ff477b82 */ /* 0x000e620000000800 */
[----:B------:R-:W-:Y:S01]  /*61a0*/  ULEA UR36, UR46, UR36, 0x18 ;  /* 0x000000242e247291 */ /* 0x000fe2000f8ec0ff */
[----:B------:R-:W-:Y:S01]  /*61b0*/  LOP3.LUT R5, R3, 0x60, RZ, 0xc0, !PT ;  /* 0x0000006003057812 */ /* 0x000fe200078ec0ff */
[----:B------:R-:W-:Y:S01]  /*61c0*/  IMAD.MOV.U32 R30, RZ, RZ, RZ ;  /* 0x000000ffff1e7224 */ /* 0x000fe200078e00ff */
[----:B------:R-:W-:Y:S01]  /*61d0*/  LOP3.LUT R78, R80, 0x2, RZ, 0xc0, !PT ;  /* 0x00000002504e7812 */ /* 0x000fe200078ec0ff */
[----:B------:R-:W-:Y:S01]  /*61e0*/  UIADD3 UR4, UPT, UPT, UR36, 0x200, URZ ;  /* 0x0000020024047890 */ /* 0x000fe2000fffe0ff */
[----:B------:R-:W-:Y:S01]  /*61f0*/  LOP3.LUT R2, R5, 0xc, R2, 0xf8, !PT ;  /* 0x0000000c05027812 */ /* 0x000fe200078ef802 */
[----:B------:R-:W-:Y:S01]  /*6200*/  IMAD.MOV.U32 R84, RZ, RZ, RZ ;  /* 0x000000ffff547224 */ /* 0x000fe200078e00ff */
[----:B------:R-:W2:Y:S01]  /*6210*/  LDC R28, c[0x0][0xb0c] ;  /* 0x0002c300ff1c7b82 */ /* 0x000ea20000000800 */
[----:B------:R-:W-:Y:S01]  /*6220*/  LOP3.LUT R33, R33, 0x600000, RZ, 0xc0, !PT ;  /* 0x0060000021217812 */ /* 0x000fe200078ec0ff */
[----:B------:R-:W3:Y:S01]  /*6230*/  LDCU.64 UR44, c[0x0][0x348] ;  /* 0x00006900ff2c77ac */ /* 0x000ee20008000a00 */
[----:B------:R-:W-:Y:S01]  /*6240*/  IMAD.U32 R73, RZ, RZ, UR4 ;  /* 0x00000004ff497e24 */ /* 0x000fe2000f8e00ff */
[----:B------:R-:W-:-:S02]  /*6250*/  LOP3.LUT R2, R2, 0x790, R3, 0xf8, !PT ;  /* 0x0000079002027812 */ /* 0x000fc400078ef803 */
[----:B------:R-:W-:Y:S01]  /*6260*/  LOP3.LUT R80, R80, 0x4, RZ, 0xc0, !PT ;  /* 0x0000000450507812 */ /* 0x000fe200078ec0ff */
[----:B------:R-:W4:Y:S01]  /*6270*/  LDCU.64 UR48, c[0x0][0x888] ;  /* 0x00011100ff3077ac */ /* 0x000f220008000a00 */
[----:B------:R-:W1:Y:S01]  /*6280*/  LDC R69, c[0x0][0xb20] ;  /* 0x0002c800ff457b82 */ /* 0x000e620000000800 */
[----:B------:R-:W3:Y:S01]  /*6290*/  LDS R0, [UR36+0x120] ;  /* 0x00012024ff007984 */ /* 0x000ee20008000800 */
[----:B------:R-:W-:Y:S01]  /*62a0*/  LEA R79, R2, R73, 0x2 ;  /* 0x00000049024f7211 */ /* 0x000fe200078e10ff */
[----:B------:R-:W1:Y:S01]  /*62b0*/  LDCU.64 UR50, c[0x0][0x890] ;  /* 0x00011200ff3277ac */ /* 0x000e620008000a00 */
[----:B------:R-:W-:-:S03]  /*62c0*/  MOV R76, RZ ;  /* 0x000000ff004c7202 */ /* 0x000fc60000000f00 */
[--C-:B------:R-:W-:Y:S01]  /*62d0*/  IMAD R78, R78, -0x10, R79.reuse ;  /* 0xfffffff04e4e7824 */ /* 0x100fe200078e024f */
[----:B------:R-:W1:Y:S01]  /*62e0*/  LDC R27, c[0x0][0xb30] ;  /* 0x0002cc00ff1b7b82 */ /* 0x000e620000000800 */
[----:B------:R-:W-:Y:S01]  /*62f0*/  IMAD R77, R80, -0x10, R79 ;  /* 0xfffffff0504d7824 */ /* 0x000fe200078e024f */
[----:B------:R-:W-:Y:S01]  /*6300*/  UMOV UR39, URZ ;  /* 0x000000ff00277c82 */ /* 0x000fe20008000000 */
[----:B------:R-:W-:-:S05]  /*6310*/  UMOV UR37, URZ ;  /* 0x000000ff00257c82 */ /* 0x000fca0008000000 */
[----:B------:R-:W1:Y:S08]  /*6320*/  LDC.64 R64, c[0x0][0xb10] ;  /* 0x0002c400ff407b82 */ /* 0x000e700000000a00 */
[----:B------:R-:W1:Y:S08]  /*6330*/  LDC.64 R24, c[0x0][0xb18] ;  /* 0x0002c600ff187b82 */ /* 0x000e700000000a00 */
[----:B------:R-:W1:Y:S08]  /*6340*/  LDC.64 R22, c[0x0][0xb28] ;  /* 0x0002ca00ff167b82 */ /* 0x000e700000000a00 */
[----:B------:R-:W1:Y:S01]  /*6350*/  LDC.64 R62, c[0x0][0x8b0] ;  /* 0x00022c00ff3e7b82 */ /* 0x000e620000000a00 */
[----:B---3--:R-:W-:-:S07]  /*6360*/  IMAD.IADD R33, R0, 0x1, R33 ;  /* 0x0000000100217824 */ /* 0x008fce00078e0221 */
[----:B------:R-:W3:Y:S08]  /*6370*/  LDC.64 R60, c[0x0][0x8a8] ;  /* 0x00022a00ff3c7b82 */ /* 0x000ef00000000a00 */
[----:B--2-4-:R-:W1:Y:S02]  /*6380*/  LDC R70, c[0x0][0x374] ;  /* 0x0000dd00ff467b82 */ /* 0x014e640000000800 */
.L_x_182:
[C---:B------:R-:W-:Y:S02]  /*6390*/  LEA R0, R84.reuse, UR36, 0x3 ;  /* 0x0000002454007c11 */ /* 0x040fe4000f8e18ff */
[----:B------:R-:W-:Y:S02]  /*63a0*/  SHF.L.U32 R3, R75, 0x1f, RZ ;  /* 0x0000001f4b037819 */ /* 0x000fe400000006ff */
[----:B-1----:R-:W-:Y:S02]  /*63b0*/  LEA R16, R84, UR36, 0x4 ;  /* 0x0000002454107c11 */ /* 0x002fe4000f8e20ff */
[----:B------:R-:W2:Y:S02]  /*63c0*/  SYNCS.PHASECHK.TRANS64.TRYWAIT P0, [R0+URZ+0x70], R3 ;  /* 0x00007003000075a7 */ /* 0x000ea400080011ff */
[----:B--23--:R-:W-:Y:S05]  /*63d0*/  @!P0 BRA `(.L_x_107) ;  /* 0x00000064009c8947 */ /* 0x00cfea0003800000 */
.L_x_237:
[----:B------:R-:W4:Y:S01]  /*63e0*/  LDC.64 R12, c[0x0][0xb10] ;  /* 0x0002c400ff0c7b82 */ /* 0x000f220000000a00 */
[----:B------:R-:W3:Y:S01]  /*63f0*/  LDS.128 R16, [R16+0x100] ;  /* 0x0001000010107984 */ /* 0x000ee20000000c00 */
[----:B-1----:R-:W-:Y:S01]  /*6400*/  ISETP.NE.AND P1, PT, R27, 0x1, PT ;  /* 0x000000011b00780c */ /* 0x002fe20003f25270 */
[----:B--2---:R-:W-:Y:S01]  /*6410*/  VIADD R0, R0, 0x80 ;  /* 0x0000008000007836 */ /* 0x004fe20000000000 */
[----:B------:R-:W-:Y:S04]  /*6420*/  ISETP.GE.AND P0, PT, R26, 0x1, PT ;  /* 0x000000011a00780c */ /* 0x000fe80003f06270 */
[----:B------:R-:W1:Y:S01]  /*6430*/  LDC.64 R10, c[0x0][0xb18] ;  /* 0x0002c600ff0a7b82 */ /* 0x000e620000000a00 */
[----:B------:R-:W-:Y:S01]  /*6440*/  PRMT R0, RZ, 0x654, R0 ;  /* 0x00000654ff007816 */ /* 0x000fe20000000000 */
[----:B------:R-:W-:Y:S01]  /*6450*/  @!PT LDS RZ, [RZ] ;  /* 0x00000000fffff984 */ /* 0x000fe20000000800 */
[----:B------:R-:W-:Y:S01]  /*6460*/  @!PT LDS RZ, [RZ] ;  /* 0x00000000fffff984 */ /* 0x000fe20000000800 */
[----:B------:R-:W-:Y:S01]  /*6470*/  @!PT LDS RZ, [RZ] ;  /* 0x00000000fffff984 */ /* 0x000fe20000000800 */
[----:B------:R-:W-:Y:S01]  /*6480*/  @!PT LDS RZ, [RZ] ;  /* 0x00000000fffff984 */ /* 0x000fe20000000800 */
[----:B------:R2:W-:Y:S06]  /*6490*/  MEMBAR.ALL.CTA ;  /* 0x0000000000007992 */ /* 0x0005ec0000008000 */
[----:B--2---:R-:W2:Y:S01]  /*64a0*/  FENCE.VIEW.ASYNC.S ;  /* 0x00000000000073c6 */ /* 0x004ea20000000000 */
[----:B------:R-:W1:Y:S08]  /*64b0*/  @!P1 LDC R14, c[0x0][0xb20] ;  /* 0x0002c800ff0e9b82 */ /* 0x000e700000000800 */
[----:B------:R-:W1:Y:S01]  /*64c0*/  @!P1 LDC R9, c[0x0][0xb0c] ;  /* 0x0002c300ff099b82 */ /* 0x000e620000000800 */
[----:B--2---:R2:W-:Y:S01]  /*64d0*/  SYNCS.ARRIVE.TRANS64.RED.A1T0 RZ, [R0+URZ], RZ ;  /* 0x000000ff00ff79a7 */ /* 0x0045e200081004ff */
[----:B---3--:R-:W-:Y:S04]  /*64e0*/  LOP3.LUT P4, RZ, R18, 0x1, RZ, 0xc0, !PT ;  /* 0x0000000112ff7812 */ /* 0x008fe8000788c0ff */
[----:B------:R-:W-:Y:S09]  /*64f0*/  P2R R82, PR, RZ, 0x10 ;  /* 0x00000010ff527803 */ /* 0x000ff20000000000 */
[----:B------:R-:W-:Y:S02]  /*6500*/  @P4 MOV R31, R16 ;  /* 0x00000010001f4202 */ /* 0x000fe40000000f00 */
[----:B------:R-:W-:Y:S01]  /*6510*/  @P4 LOP3.LUT R29, R17, 0xffff, RZ, 0xc0, !PT ;  /* 0x0000ffff111d4812 */ /* 0x000fe200078ec0ff */
[----:B--2-4-:R-:W-:Y:S06]  /*6520*/  @!P0 BRA `(.L_x_108) ;  /* 0x0000000000a48947 */ /* 0x014fec0003800000 */
[----:B------:R-:W-:Y:S01]  /*6530*/  IMAD.HI.U32 R36, R70, R25, RZ ;  /* 0x0000001946247227 */ /* 0x000fe200078e00ff */
[----:B------:R-:W-:Y:S02]  /*6540*/  ISETP.NE.AND P0, PT, R24, 0x1, PT ;  /* 0x000000011800780c */ /* 0x000fe40003f05270 */
[----:B------:R-:W-:Y:S01]  /*6550*/  ISETP.NE.AND P2, PT, R26, 0x1, PT ;  /* 0x000000011a00780c */ /* 0x000fe20003f45270 */
[-C--:B------:R-:W-:Y:S01]  /*6560*/  IMAD.HI.U32 R34, R71, R64.reuse, RZ ;  /* 0x0000004047227227 */ /* 0x080fe200078e00ff */
[----:B------:R-:W-:Y:S02]  /*6570*/  SHF.R.U32.HI R37, RZ, R69, R36 ;  /* 0x00000045ff257219 */ /* 0x000fe40000011624 */
[----:B------:R-:W-:Y:S01]  /*6580*/  ISETP.NE.AND P3, PT, R28, 0x1, PT ;  /* 0x000000011c00780c */ /* 0x000fe20003f65270 */
[----:B------:R-:W-:Y:S01]  /*6590*/  IMAD.HI.U32 R40, R29, R25, RZ ;  /* 0x000000191d287227 */ /* 0x000fe200078e00ff */
[----:B------:R-:W-:Y:S02]  /*65a0*/  SHF.R.U32.HI R34, RZ, R65, R34 ;  /* 0x00000041ff227219 */ /* 0x000fe40000011622 */
[----:B------:R-:W-:Y:S01]  /*65b0*/  SEL R3, R70, R37, !P0 ;  /* 0x0000002546037207 */ /* 0x000fe20004000000 */
[----:B------:R-:W-:Y:S01]  /*65c0*/  IMAD.HI.U32 R38, R31, R64, RZ ;  /* 0x000000401f267227 */ /* 0x000fe200078e00ff */
[----:B------:R-:W-:Y:S03]  /*65d0*/  SEL R7, R71, R34, !P3 ;  /* 0x0000002247077207 */ /* 0x000fe60005800000 */
[-C--:B------:R-:W-:Y:S01]  /*65e0*/  IMAD.HI.U32 R34, R3, R22.reuse, RZ ;  /* 0x0000001603227227 */ /* 0x080fe200078e00ff */
[----:B------:R-:W-:Y:S03]  /*65f0*/  SHF.R.U32.HI R38, RZ, R65, R38 ;  /* 0x00000041ff267219 */ /* 0x000fe60000011626 */
[----:B------:R-:W-:Y:S01]  /*6600*/  IMAD.HI.U32 R36, R7, R22, RZ ;  /* 0x0000001607247227 */ /* 0x000fe200078e00ff */
[----:B------:R-:W-:Y:S02]  /*6610*/  @P2 SHF.R.U32.HI R3, RZ, R23, R34 ;  /* 0x00000017ff032219 */ /* 0x000fe40000011622 */
[----:B------:R-:W-:Y:S02]  /*6620*/  SHF.R.U32.HI R34, RZ, R69, R40 ;  /* 0x00000045ff227219 */ /* 0x000fe40000011628 */
[----:B------:R-:W-:Y:S01]  /*6630*/  @P2 SHF.R.U32.HI R7, RZ, R23, R36 ;  /* 0x00000017ff072219 */ /* 0x000fe20000011624 */
[C---:B------:R-:W-:Y:S01]  /*6640*/  IMAD R2, R26.reuse, R3, RZ ;  /* 0x000000031a027224 */ /* 0x040fe200078e02ff */
[----:B------:R-:W-:Y:S02]  /*6650*/  SEL R5, R29, R34, !P0 ;  /* 0x000000221d057207 */ /* 0x000fe40004000000 */
[----:B------:R-:W-:Y:S01]  /*6660*/  SEL R3, R31, R38, !P3 ;  /* 0x000000261f037207 */ /* 0x000fe20005800000 */
[----:B------:R-:W-:Y:S01]  /*6670*/  IMAD R4, R26, R7, RZ ;  /* 0x000000071a047224 */ /* 0x000fe200078e02ff */
[C---:B------:R-:W-:Y:S01]  /*6680*/  ISETP.GE.AND P0, PT, R5.reuse, R2, PT ;  /* 0x000000020500720c */ /* 0x040fe20003f06270 */
[----:B------:R-:W-:Y:S03]  /*6690*/  IMAD.HI.U32 R6, R5, R22, RZ ;  /* 0x0000001605067227 */ /* 0x000fe600078e00ff */
[----:B------:R-:W-:Y:S01]  /*66a0*/  ISETP.GE.OR P0, PT, R3, R4, P0 ;  /* 0x000000040300720c */ /* 0x000fe20000706670 */
[----:B------:R-:W-:Y:S01]  /*66b0*/  IMAD.MOV R4, RZ, RZ, -R3 ;  /* 0x000000ffff047224 */ /* 0x000fe200078e0a03 */
[-C--:B------:R-:W-:Y:S03]  /*66c0*/  SHF.R.U32.HI R6, RZ, R23.reuse, R6 ;  /* 0x00000017ff067219 */ /* 0x080fe60000011606 */
[----:B------:R-:W-:Y:S01]  /*66d0*/  IMAD R31, R28, R4, R31 ;  /* 0x000000041c1f7224 */ /* 0x000fe200078e021f */
[----:B------:R-:W-:Y:S05]  /*66e0*/  SEL R15, R5, R6, !P2 ;  /* 0x00000006050f7207 */ /* 0x000fea0005000000 */
[----:B------:R-:W-:Y:S02]  /*66f0*/  IMAD.MOV R6, RZ, RZ, -R15 ;  /* 0x000000ffff067224 */ /* 0x000fe400078e0a0f */
[C---:B------:R-:W-:Y:S04]  /*6700*/  @!P0 IMAD.HI.U32 R2, R3.reuse, R22, RZ ;  /* 0x0000001603028227 */ /* 0x040fe800078e00ff */
[----:B------:R-:W-:Y:S01]  /*6710*/  IMAD R6, R26, R6, R5 ;  /* 0x000000061a067224 */ /* 0x000fe200078e0205 */
[----:B------:R-:W-:Y:S04]  /*6720*/  @!P0 SHF.R.U32.HI R2, RZ, R23, R2 ;  /* 0x00000017ff028219 */ /* 0x000fe80000011602 */
[----:B------:R-:W-:Y:S02]  /*6730*/  @!P0 SEL R0, R3, R2, !P2 ;  /* 0x0000000203008207 */ /* 0x000fe40005000000 */
[----:B------:R-:W-:Y:S02]  /*6740*/  IADD3 R2, PT, PT, -R5, RZ, RZ ;  /* 0x000000ff05027210 */ /* 0x000fe40007ffe1ff */
[----:B------:R-:W-:Y:S01]  /*6750*/  @!P0 IADD3 R8, PT, PT, R15, -R0, RZ ;  /* 0x800000000f088210 */ /* 0x000fe20007ffe0ff */
[----:B------:R-:W-:Y:S02]  /*6760*/  @!P0 IMAD R0, R7, R6, R0 ;  /* 0x0000000607008224 */ /* 0x000fe400078e0200 */
[----:B------:R-:W-:Y:S02]  /*6770*/  IMAD R29, R24, R2, R29 ;  /* 0x00000002181d7224 */ /* 0x000fe400078e021d */
[----:B------:R-:W-:Y:S02]  /*6780*/  @!P0 IMAD R5, R8, R26, R3 ;  /* 0x0000001a08058224 */ /* 0x000fe400078e0203 */
[----:B------:R-:W-:Y:S04]  /*6790*/  @!P0 IMAD.MOV.U32 R3, RZ, RZ, R0 ;  /* 0x000000ffff038224 */ /* 0x000fe800078e0000 */
[----:B------:R-:W-:Y:S02]  /*67a0*/  IMAD R31, R3, R28, R31 ;  /* 0x0000001c031f7224 */ /* 0x000fe400078e021f */
[----:B------:R-:W-:Y:S07]  /*67b0*/  IMAD R29, R5, R24, R29 ;  /* 0x00000018051d7224 */ /* 0x000fee00078e021d */
.L_x_108:
[----:B-1----:R-:W-:Y:S01]  /*67c0*/  @!P1 ISETP.NE.AND P0, PT, R10, 0x1, PT ;  /* 0x000000010a00980c */ /* 0x002fe20003f05270 */
[----:B------:R-:W-:Y:S01]  /*67d0*/  @!P1 IMAD.HI.U32 R3, R29, R11, RZ ;  /* 0x0000000b1d039227 */ /* 0x000fe200078e00ff */
[----:B------:R-:W-:Y:S01]  /*67e0*/  R2UR UR5, R21 ;  /* 0x00000000150572ca */ /* 0x000fe200000e0000 */
[----:B------:R-:W-:Y:S01]  /*67f0*/  BSSY.RECONVERGENT B6, `(.L_x_109) ;  /* 0x0000031000067945 */ /* 0x000fe20003800200 */
[----:B------:R-:W-:Y:S01]  /*6800*/  R2UR UR4, R20 ;  /* 0x00000000140472ca */ /* 0x000fe200000e0000 */
[----:B------:R-:W-:Y:S01]  /*6810*/  @!P1 IMAD.HI.U32 R0, R31, R12, RZ ;  /* 0x0000000c1f009227 */ /* 0x000fe200078e00ff */
[----:B------:R-:W-:Y:S02]  /*6820*/  @!P1 SHF.R.U32.HI R2, RZ, R14, R3 ;  /* 0x0000000eff029219 */ /* 0x000fe40000011603 */
[----:B------:R-:W-:Y:S01]  /*6830*/  @!P1 ISETP.NE.AND P2, PT, R9, 0x1, PT ;  /* 0x000000010900980c */ /* 0x000fe20003f45270 */
[----:B------:R-:W-:Y:S01]  /*6840*/  VIADD R84, R84, 0x1 ;  /* 0x0000000154547836 */ /* 0x000fe20000000000 */
[----:B------:R-:W-:Y:S02]  /*6850*/  @!P1 SEL R2, R29, R2, !P0 ;  /* 0x000000021d029207 */ /* 0x000fe40004000000 */
[----:B------:R-:W-:Y:S02]  /*6860*/  @!P1 SHF.R.U32.HI R0, RZ, R13, R0 ;  /* 0x0000000dff009219 */ /* 0x000fe40000011600 */
[----:B------:R-:W-:Y:S01]  /*6870*/  LOP3.LUT P0, RZ, R73, 0x1b0, RZ, 0xc0, !PT ;  /* 0x000001b049ff7812 */ /* 0x000fe2000780c0ff */
[----:B------:R-:W-:Y:S01]  /*6880*/  USHF.L.U32 UR42, UR5, 0x7, URZ ;  /* 0x00000007052a7899 */ /* 0x000fe200080006ff */
[----:B------:R-:W-:Y:S01]  /*6890*/  @!P1 SEL R3, R31, R0, !P2 ;  /* 0x000000001f039207 */ /* 0x000fe20005000000 */
[----:B------:R-:W-:Y:S01]  /*68a0*/  USHF.L.U32 UR41, UR4, 0x7, URZ ;  /* 0x0000000704297899 */ /* 0x000fe200080006ff */
[----:B------:R-:W-:Y:S03]  /*68b0*/  @P4 SHF.R.U32.HI R74, RZ, 0x10, R17 ;  /* 0x00000010ff4a4819 */ /* 0x000fe60000011611 */
[----:B------:R-:W-:Y:S02]  /*68c0*/  @!P1 IMAD.IADD R0, R2, 0x1, -R3 ;  /* 0x0000000102009824 */ /* 0x000fe400078e0a03 */
[----:B------:R-:W-:Y:S02]  /*68d0*/  @!P1 IMAD.IADD R2, R3, 0x1, -R2 ;  /* 0x0000000103029824 */ /* 0x000fe400078e0a02 */
[----:B------:R-:W-:Y:S02]  /*68e0*/  @!P1 IMAD R31, R0, R9, R31 ;  /* 0x00000009001f9224 */ /* 0x000fe400078e021f */
[----:B------:R-:W-:Y:S01]  /*68f0*/  @!P1 IMAD R29, R2, R10, R29 ;  /* 0x0000000a021d9224 */ /* 0x000fe200078e021d */
[----:B------:R-:W-:Y:S06]  /*6900*/  @!P0 BRA `(.L_x_110) ;  /* 0x00000000007c8947 */ /* 0x000fec0003800000 */
[----:B------:R-:W1:Y:S01]  /*6910*/  LDCU.64 UR8, c[0x4][0x80] ;  /* 0x01001000ff0877ac */ /* 0x000e620008000a00 */
[----:B------:R-:W-:Y:S01]  /*6920*/  MOV R2, 0x0 ;  /* 0x0000000000027802 */ /* 0x000fe20000000f00 */
[----:B------:R-:W-:Y:S02]  /*6930*/  HFMA2 R12, -RZ, RZ, 0, 5.9604644775390625e-08 ;  /* 0x00000001ff0c7431 */ /* 0x000fe400000001ff */
[----:B------:R-:W-:Y:S01]  /*6940*/  IMAD.MOV.U32 R8, RZ, RZ, 0x70 ;  /* 0x00000070ff087424 */ /* 0x000fe200078e00ff */
[----:B------:R2:W3:Y:S01]  /*6950*/  LDC.64 R14, c[0x4][R2] ;  /* 0x01000000020e7b82 */ /* 0x0004e20000000a00 */
[----:B------:R-:W4:Y:S01]  /*6960*/  LDCU.64 UR6, c[0x4][0x88] ;  /* 0x01001100ff0677ac */ /* 0x000f220008000a00 */
[----:B------:R-:W-:Y:S01]  /*6970*/  IMAD.MOV.U32 R13, RZ, RZ, RZ ;  /* 0x000000ffff0d7224 */ /* 0x000fe200078e00ff */
[----:B------:R-:W2:Y:S01]  /*6980*/  LDCU.64 UR4, c[0x4][0x8] ;  /* 0x01000100ff0477ac */ /* 0x000ea20008000a00 */
[----:B-1----:R-:W-:Y:S01]  /*6990*/  MOV R5, UR9 ;  /* 0x0000000900057c02 */ /* 0x002fe20008000f00 */
[----:B------:R-:W-:Y:S01]  /*69a0*/  IMAD.U32 R4, RZ, RZ, UR8 ;  /* 0x00000008ff047e24 */ /* 0x000fe2000f8e00ff */
[----:B----4-:R-:W-:Y:S01]  /*69b0*/  MOV R7, UR7 ;  /* 0x0000000700077c02 */ /* 0x010fe20008000f00 */
[----:B------:R-:W-:Y:S01]  /*69c0*/  IMAD.U32 R6, RZ, RZ, UR6 ;  /* 0x00000006ff067e24 */ /* 0x000fe2000f8e00ff */
[----:B--2---:R-:W-:Y:S01]  /*69d0*/  MOV R11, UR5 ;  /* 0x00000005000b7c02 */ /* 0x004fe20008000f00 */
[----:B------:R-:W-:Y:S02]  /*69e0*/  IMAD.U32 R10, RZ, RZ, UR4 ;  /* 0x00000004ff0a7e24 */ /* 0x000fe4000f8e00ff */
[----:B------:R-:W-:Y:S07]  /*69f0*/  LEPC R20, `(.L_x_111) ;  /* 0x000000001014794e */ /* 0x000fee0000000000 */
[----:B---3-5:R-:W-:Y:S05]  /*6a00*/  CALL.ABS.NOINC R14 ;  /* 0x000000000e007343 */ /* 0x028fea0003c00000 */
.L_x_111:
[----:B------:R-:W1:Y:S01]  /*6a10*/  LDCU.64 UR8, c[0x4][0x80] ;  /* 0x01001000ff0877ac */ /* 0x000e620008000a00 */
[----:B------:R-:W2:Y:S01]  /*6a20*/  LDC.64 R2, c[0x4][R2] ;  /* 0x0100000002027b82 */ /* 0x000ea20000000a00 */
[----:B------:R-:W-:Y:S02]  /*6a30*/  HFMA2 R12, -RZ, RZ, 0, 5.9604644775390625e-08 ;  /* 0x00000001ff0c7431 */ /* 0x000fe400000001ff */
[----:B------:R-:W-:Y:S02]  /*6a40*/  IMAD.MOV.U32 R8, RZ, RZ, 0x70 ;  /* 0x00000070ff087424 */ /* 0x000fe400078e00ff */
[----:B------:R-:W-:Y:S01]  /*6a50*/  IMAD.MOV.U32 R13, RZ, RZ, RZ ;  /* 0x000000ffff0d7224 */ /* 0x000fe200078e00ff */
[----:B------:R-:W3:Y:S01]  /*6a60*/  LDCU.64 UR6, c[0x4][0x88] ;  /* 0x01001100ff0677ac */ /* 0x000ee20008000a00 */
[----:B------:R-:W4:Y:S01]  /*6a70*/  LDCU.64 UR4, c[0x4][0x8] ;  /* 0x01000100ff0477ac */ /* 0x000f220008000a00 */
[----:B-1----:R-:W-:Y:S02]  /*6a80*/  MOV R4, UR8 ;  /* 0x0000000800047c02 */ /* 0x002fe40008000f00 */
[----:B------:R-:W-:Y:S02]  /*6a90*/  MOV R5, UR9 ;  /* 0x0000000900057c02 */ /* 0x000fe40008000f00 */
[----:B---3--:R-:W-:Y:S01]  /*6aa0*/  MOV R7, UR7 ;  /* 0x0000000700077c02 */ /* 0x008fe20008000f00 */
[----:B------:R-:W-:Y:S01]  /*6ab0*/  IMAD.U32 R6, RZ, RZ, UR6 ;  /* 0x00000006ff067e24 */ /* 0x000fe2000f8e00ff */
[----:B----4-:R-:W-:Y:S01]  /*6ac0*/  MOV R11, UR5 ;  /* 0x00000005000b7c02 */ /* 0x010fe20008000f00 */
[----:B------:R-:W-:Y:S02]  /*6ad0*/  IMAD.U32 R10, RZ, RZ, UR4 ;  /* 0x00000004ff0a7e24 */ /* 0x000fe4000f8e00ff */
[----:B------:R-:W-:Y:S07]  /*6ae0*/  LEPC R20, `(.L_x_110) ;  /* 0x000000001014794e */ /* 0x000fee0000000000 */
[----:B--2---:R-:W-:Y:S05]  /*6af0*/  CALL.ABS.NOINC R2 ;  /* 0x0000000002007343 */ /* 0x004fea0003c00000 */
.L_x_110:
[----:B------:R-:W-:Y:S05]  /*6b00*/  BSYNC.RECONVERGENT B6 ;  /* 0x0000000000067941 */ /* 0x000fea0003800200 */
.L_x_109:
[----:B------:R-:W-:Y:S01]  /*6b10*/  ISETP.NE.U32.AND P4, PT, R62, RZ, PT ;  /* 0x000000ff3e00720c */ /* 0x000fe20003f85070 */
[----:B------:R-:W-:Y:S01]  /*6b20*/  UISETP.NE.AND UP2, UPT, UR47, URZ, UPT ;  /* 0x000000ff2f00728c */ /* 0x000fe2000bf45270 */
[----:B------:R-:W-:Y:S01]  /*6b30*/  ISETP.NE.U32.AND P2, PT, RZ, UR48, PT ;  /* 0x00000030ff007c0c */ /* 0x000fe2000bf45070 */
[----:B------:R-:W-:Y:S01]  /*6b40*/  UISETP.NE.U32.AND UP1, UPT, UR50, URZ, UPT ;  /* 0x000000ff3200728c */ /* 0x000fe2000bf25070 */
[----:B------:R-:W-:Y:S01]  /*6b50*/  ISETP.NE.AND.EX P4, PT, R63, RZ, PT, P4 ;  /* 0x000000ff3f00720c */ /* 0x000fe20003f85340 */
[----:B------:R-:W-:Y:S01]  /*6b60*/  UPLOP3.LUT UP0, UPT, UPT, UPT, UPT, 0x40, 0x4 ;  /* 0x000000000004789c */ /* 0x000fe20003f0e870 */
[----:B------:R-:W-:Y:S01]  /*6b70*/  ISETP.NE.AND.EX P2, PT, RZ, UR49, PT, P2 ;  /* 0x00000031ff007c0c */ /* 0x000fe2000bf45320 */
[----:B------:R-:W-:Y:S01]  /*6b80*/  UISETP.NE.AND.EX UP1, UPT, UR51, URZ, UPT, UP1 ;  /* 0x000000ff3300728c */ /* 0x000fe2000bf25310 */
[----:B------:R-:W-:Y:S04]  /*6b90*/  PLOP3.LUT P1, PT, PT, PT, UP2, 0x80, 0x8 ;  /* 0x000000000008781c */ /* 0x000fe80003f2f028 */
[----:B------:R-:W-:Y:S06]  /*6ba0*/  @UP2 UPLOP3.LUT UP0, UPT, UPT, UPT, UP1, 0x80, 0x8 ;  /* 0x000000000008289c */ /* 0x000fec0003f0f010 */
[----:B------:R-:W-:Y:S01]  /*6bb0*/  PLOP3.LUT P0, PT, PT, PT, UP0, 0x80, 0x8 ;  /* 0x000000000008781c */ /* 0x000fe20003f0f008 */
[----:B------:R-:W-:Y:S01]  /*6bc0*/  @!UPT UIADD3 URZ, UPT, UPT, URZ, URZ, URZ ;  /* 0x000000fffffff290 */ /* 0x000fe2000fffe0ff */
[----:B------:R-:W-:Y:S11]  /*6bd0*/  BRA.U !UP1, `(.L_x_112) ;  /* 0x0000000109387547 */ /* 0x000ff6000b800000 */
[----:B------:R-:W-:Y:S01]  /*6be0*/  UISETP.NE.U32.AND UP0, UPT, UR48, URZ, UPT ;  /* 0x000000ff3000728c */ /* 0x000fe2000bf05070 */
[----:B------:R-:W-:Y:S02]  /*6bf0*/  HFMA2 R0, -RZ, RZ, 0, 5.9604644775390625e-08 ;  /* 0x00000001ff007431 */ /* 0x000fe400000001ff */
[----:B------:R-:W-:Y:S01]  /*6c00*/  IMAD.MOV.U32 R67, RZ, RZ, 0x1 ;  /* 0x00000001ff437424 */ /* 0x000fe200078e00ff */
[----:B------:R-:W-:Y:S06]  /*6c10*/  UISETP.NE.AND.EX UP0, UPT, UR49, URZ, UPT, UP0 ;  /* 0x000000ff3100728c */ /* 0x000fec000bf05300 */
[----:B------:R-:W-:Y:S05]  /*6c20*/  PLOP3.LUT P3, PT, PT, PT, UP0, 0x80, 0x8 ;  /* 0x000000000008781c */ /* 0x000fea0003f6f008 */
[----:B------:R-:W1:Y:S01]  /*6c30*/  @UP0 LDCU.64 UR4, c[0x0][0x888] ;  /* 0x00011100ff0407ac */ /* 0x000e620008000a00 */
[----:B------:R-:W-:Y:S07]  /*6c40*/  @UP0 UIMAD UR6, UR60, UR50, URZ ;  /* 0x000000323c0602a4 */ /* 0x000fee000f8e02ff */
[----:B------:R-:W-:Y:S01]  /*6c50*/  @!P3 PRMT R67, R0, 0x7610, R67 ;  /* 0x000076100043b816 */ /* 0x000fe20000000043 */
[----:B-1----:R-:W-:Y:S06]  /*6c60*/  @UP0 UIMAD.WIDE UR4, UR6, 0x4, UR4 ;  /* 0x00000004060408a5 */ /* 0x002fec000f8e0204 */
[----:B------:R-:W-:Y:S01]  /*6c70*/  IMAD.U32 R2, RZ, RZ, UR4 ;  /* 0x00000004ff027e24 */ /* 0x000fe2000f8e00ff */
[----:B------:R-:W-:Y:S04]  /*6c80*/  MOV R3, UR5 ;  /* 0x0000000500037c02 */ /* 0x000fe80008000f00 */
[----:B------:R-:W1:Y:S01]  /*6c90*/  @!UP0 LDCU UR4, c[0x0][0x880] ;  /* 0x00011000ff0487ac */ /* 0x000e620008000800 */
[----:B-----5:R2:W5:Y:S02]  /*6ca0*/  @P3 LDG.E R35, desc[UR52][R2.64] ;  /* 0x0000003402233981 */ /* 0x020564000c1e1900 */
[----:B-12---:R-:W-:Y:S02]  /*6cb0*/  @!P3 IMAD.U32 R35, RZ, RZ, UR4 ;  /* 0x00000004ff23be24 */ /* 0x006fe4000f8e00ff */
.L_x_112:
[----:B------:R-:W-:Y:S05]  /*6cc0*/  @!P4 BRA `(.L_x_113) ;  /* 0x000000000020c947 */ /* 0x000fea0003800000 */
[----:B------:R-:W-:Y:S04]  /*6cd0*/  ISETP.NE.U32.AND P3, PT, R60, RZ, PT ;  /* 0x000000ff3c00720c */ /* 0x000fe80003f65070 */
[----:B------:R-:W-:Y:S11]  /*6ce0*/  ISETP.NE.AND.EX P3, PT, R61, RZ, PT, P3 ;  /* 0x000000ff3d00720c */ /* 0x000ff60003f65330 */
[----:B------:R-:W-:Y:S02]  /*6cf0*/  @!UPT UIADD3 URZ, UPT, UPT, URZ, URZ, URZ ;  /* 0x000000fffffff290 */ /* 0x000fe4000fffe0ff */
[----:B------:R-:W1:Y:S01]  /*6d00*/  @P3 LDC.64 R2, c[0x0][0x8a8] ;  /* 0x00022a00ff023b82 */ /* 0x000e620000000a00 */
[----:B------:R-:W-:Y:S04]  /*6d10*/  @P3 IMAD R0, R62, UR60, RZ ;  /* 0x0000003c3e003c24 */ /* 0x000fe8000f8e02ff */
[----:B-1----:R-:W-:Y:S05]  /*6d20*/  @P3 IMAD.WIDE R2, R0, 0x4, R2 ;  /* 0x0000000400023825 */ /* 0x002fea00078e0202 */
[----:B-----5:R1:W5:Y:S02]  /*6d30*/  @P3 LDG.E R32, desc[UR52][R2.64] ;  /* 0x0000003402203981 */ /* 0x020364000c1e1900 */
[----:B-1----:R-:W2:Y:S02]  /*6d40*/  @!P3 LDC R32, c[0x0][0x8a0] ;  /* 0x00022800ff20bb82 */ /* 0x002ea40000000800 */
.L_x_113:
[----:B-----5:R-:W-:Y:S01]  /*6d50*/  FSETP.NEU.AND P3, PT, R35, RZ, PT ;  /* 0x000000ff2300720b */ /* 0x020fe20003f6d000 */
[----:B------:R-:W-:Y:S01]  /*6d60*/  BSSY B1, `(.L_x_114) ;  /* 0x0000038000017945 */ /* 0x000fe20003800000 */
[----:B------:R-:W-:Y:S01]  /*6d70*/  SEL R3, RZ, 0xffffffff, P2 ;  /* 0xffffffffff037807 */ /* 0x000fe20001000000 */
[----:B------:R-:W-:Y:S01]  /*6d80*/  IMAD.MOV.U32 R43, RZ, RZ, 0x1 ;  /* 0x00000001ff2b7424 */ /* 0x000fe200078e00ff */
[----:B------:R-:W-:Y:S01]  /*6d90*/  @P1 LOP3.LUT P2, RZ, R67, 0xff, RZ, 0xc0, !PT ;  /* 0x000000ff43ff1812 */ /* 0x000fe2000784c0ff */
[----:B------:R-:W-:Y:S01]  /*6da0*/  IMAD R34, R30, 0x80, R33 ;  /* 0x000000801e227824 */ /* 0x000fe200078e0221 */
[----:B------:R-:W-:Y:S01]  /*6db0*/  @P1 SEL R2, RZ, 0xffffffff, P3 ;  /* 0xffffffffff021807 */ /* 0x000fe20001800000 */
[----:B------:R-:W-:Y:S01]  /*6dc0*/  IMAD R85, R80, -0x10, R78 ;  /* 0xfffffff050557824 */ /* 0x000fe200078e024e */
[----:B------:R-:W-:Y:S01]  /*6dd0*/  LEA R87, R30, UR36, 0x3 ;  /* 0x000000241e577c11 */ /* 0x000fe2000f8e18ff */
[----:B------:R-:W-:Y:S01]  /*6de0*/  IMAD.MOV.U32 R88, RZ, RZ, RZ ;  /* 0x000000ffff587224 */ /* 0x000fe200078e00ff */
[----:B------:R-:W-:Y:S02]  /*6df0*/  @P0 SEL R2, R3, R2, !P2 ;  /* 0x0000000203020207 */ /* 0x000fe40005000000 */
[----:B------:R-:W-:Y:S02]  /*6e00*/  CS2R R46, SRZ ;  /* 0x00000000002e7805 */ /* 0x000fe4000001ff00 */
[----:B------:R-:W-:Y:S02]  /*6e10*/  SHF.L.U32 R0, R76, 0x1f, RZ ;  /* 0x0000001f4c007819 */ /* 0x000fe400000006ff */
[----:B------:R-:W-:Y:S02]  /*6e20*/  CS2R R44, SRZ ;  /* 0x00000000002c7805 */ /* 0x000fe4000001ff00 */
[----:B------:R-:W-:Y:S02]  /*6e30*/  @P1 LOP3.LUT R2, R2, 0x1, RZ, 0xc0, !PT ;  /* 0x0000000102021812 */ /* 0x000fe400078ec0ff */
[----:B------:R-:W-:Y:S02]  /*6e40*/  CS2R R50, SRZ ;  /* 0x0000000000327805 */ /* 0x000fe4000001ff00 */
[----:B------:R-:W-:Y:S02]  /*6e50*/  PLOP3.LUT P2, PT, PT, PT, UP1, 0x80, 0x8 ;  /* 0x000000000008781c */ /* 0x000fe40003f4f018 */
[----:B------:R-:W-:Y:S02]  /*6e60*/  CS2R R48, SRZ ;  /* 0x0000000000307805 */ /* 0x000fe4000001ff00 */
[----:B------:R-:W-:Y:S02]  /*6e70*/  ISETP.NE.U32.OR P5, PT, R2, 0x1, !P1 ;  /* 0x000000010200780c */ /* 0x000fe40004fa5470 */
[----:B------:R-:W-:Y:S02]  /*6e80*/  CS2R R54, SRZ ;  /* 0x0000000000367805 */ /* 0x000fe4000001ff00 */
[----:B------:R-:W-:Y:S02]  /*6e90*/  LOP3.LUT P4, R83, R67, 0xff, RZ, 0xc0, !PT ;  /* 0x000000ff43537812 */ /* 0x000fe4000788c0ff */
[----:B------:R-:W-:Y:S02]  /*6ea0*/  CS2R R52, SRZ ;  /* 0x0000000000347805 */ /* 0x000fe4000001ff00 */
[----:B------:R-:W-:Y:S02]  /*6eb0*/  SEL R2, RZ, 0xffffffff, P3 ;  /* 0xffffffffff027807 */ /* 0x000fe40001800000 */
[----:B------:R-:W-:Y:S02]  /*6ec0*/  CS2R R58, SRZ ;  /* 0x00000000003a7805 */ /* 0x000fe4000001ff00 */
[----:B------:R-:W-:Y:S02]  /*6ed0*/  P2R R86, PR, RZ, 0x20 ;  /* 0x00000020ff567803 */ /* 0x000fe40000000000 */
[----:B------:R-:W-:Y:S02]  /*6ee0*/  CS2R R56, SRZ ;  /* 0x0000000000387805 */ /* 0x000fe4000001ff00 */
[----:B------:R-:W-:Y:S02]  /*6ef0*/  @P2 SEL R2, R3, R2, !P4 ;  /* 0x0000000203022207 */ /* 0x000fe40006000000 */
[----:B------:R-:W-:Y:S02]  /*6f00*/  @P5 SHF.L.U32 R4, RZ, 0x1f, RZ ;  /* 0x0000001fff045819 */ /* 0x000fe400000006ff */
[----:B------:R-:W-:Y:S02]  /*6f10*/  LOP3.LUT R2, R2, 0x1, RZ, 0xc0, !PT ;  /* 0x0000000102027812 */ /* 0x000fe400078ec0ff */
[----:B------:R-:W1:Y:S02]  /*6f20*/  @P5 SYNCS.PHASECHK.TRANS64.TRYWAIT P1, [UR36+0x20], R4 ;  /* 0x00002004ff0055a7 */ /* 0x000e640008021124 */
[----:B------:R-:W-:Y:S04]  /*6f30*/  ISETP.NE.U32.AND P2, PT, R2, 0x1, PT ;  /* 0x000000010200780c */ /* 0x000fe80003f45070 */
[----:B------:R-:W-:Y:S01]  /*6f40*/  P2R R89, PR, RZ, 0x4 ;  /* 0x00000004ff597803 */ /* 0x000fe20000000000 */
[----:B------:R3:W4:Y:S01]  /*6f50*/  SYNCS.PHASECHK.TRANS64.TRYWAIT P0, [R87+URZ+0x90], R0 ;  /* 0x00009000570075a7 */ /* 0x00072200080011ff */
[----:B-1----:R-:W-:Y:S01]  /*6f60*/  @P5 SEL R43, RZ, 0x1, !P1 ;  /* 0x00000001ff2b5807 */ /* 0x002fe20004800000 */
[----:B---3--:R-:W-:Y:S06]  /*6f70*/  @!P5 BRA `(.L_x_115) ;  /* 0x000000000058d947 */ /* 0x008fec0003800000 */
[----:B------:R-:W-:Y:S01]  /*6f80*/  IMAD.MOV.U32 R47, RZ, RZ, RZ ;  /* 0x000000ffff2f7224 */ /* 0x000fe200078e00ff */
[----:B------:R-:W-:Y:S01]  /*6f90*/  ISETP.NE.AND P1, PT, R43, RZ, PT ;  /* 0x000000ff2b00720c */ /* 0x000fe20003f25270 */
[----:B------:R-:W-:Y:S01]  /*6fa0*/  BSSY B0, `(.L_x_116) ;  /* 0x000000c000007945 */ /* 0x000fe20003800000 */
[----:B------:R-:W-:Y:S02]  /*6fb0*/  CS2R R58, SRZ ;  /* 0x00000000003a7805 */ /* 0x000fe4000001ff00 */
[----:B------:R-:W-:Y:S02]  /*6fc0*/  CS2R R56, SRZ ;  /* 0x0000000000387805 */ /* 0x000fe4000001ff00 */
[----:B------:R-:W-:Y:S02]  /*6fd0*/  CS2R R54, SRZ ;  /* 0x0000000000367805 */ /* 0x000fe4000001ff00 */
[----:B------:R-:W-:Y:S02]  /*6fe0*/  CS2R R52, SRZ ;  /* 0x0000000000347805 */ /* 0x000fe4000001ff00 */
[----:B------:R-:W-:Y:S02]  /*6ff0*/  CS2R R50, SRZ ;  /* 0x0000000000327805 */ /* 0x000fe4000001ff00 */
[----:B------:R-:W-:Y:S02]  /*7000*/  CS2R R48, SRZ ;  /* 0x0000000000307805 */ /* 0x000fe4000001ff00 */
[----:B------:R-:W-:Y:S01]  /*7010*/  CS2R R44, SRZ ;  /* 0x00000000002c7805 */ /* 0x000fe2000001ff00 */
[----:B------:R-:W-:Y:S06]  /*7020*/  @P1 BRA `(.L_x_117) ;  /* 0x00000000000c1947 */ /* 0x000fec0003800000 */
[----:B------:R-:W-:Y:S04]  /*7030*/  SHF.L.U32 R3, RZ, 0x1f, RZ ;  /* 0x0000001fff037819 */ /* 0x000fe800000006ff */
[----:B------:R-:W1:Y:S02]  /*7040*/  SYNCS.PHASECHK.TRANS64.TRYWAIT P1, [UR36+0x20], R3 ;  /* 0x00002003ff0075a7 */ /* 0x000e640008021124 */
[----:B-1----:R-:W-:Y:S05]  /*7050*/  @!P1 BRA `(.L_x_118) ;  /* 0x0000005800909947 */ /* 0x002fea0003800000 */
.L_x_117:
[----:B------:R-:W-:Y:S05]  /*7060*/  BSYNC B0 ;  /* 0x0000000000007941 */ /* 0x000fea0003800000 */
.L_x_116:
[----:B------:R-:W-:Y:S01]  /*7070*/  ISETP.NE.AND P1, PT, R89, RZ, PT ;  /* 0x000000ff5900720c */ /* 0x000fe20003f25270 */
[----:B------:R-:W-:Y:S11]  /*7080*/  HFMA2 R88, -RZ, RZ, 0, 5.9604644775390625e-08 ;  /* 0x00000001ff587431 */ /* 0x000ff600000001ff */
[----:B------:R-:W-:Y:S01]  /*7090*/  @!UPT UIADD3 URZ, UPT, UPT, URZ, URZ, URZ ;  /* 0x000000fffffff290 */ /* 0x000fe2000fffe0ff */
[----:B------:R3:W1:Y:S04]  /*70a0*/  @P1 LDS.128 R56, [R79] ;  /* 0x000000004f381984 */ /* 0x0006680000000c00 */
[----:B------:R3:W1:Y:S04]  /*70b0*/  @P1 LDS.128 R52, [R78+0x10] ;  /* 0x000010004e341984 */ /* 0x0006680000000c00 */
[----:B------:R3:W1:Y:S04]  /*70c0*/  @P1 LDS.128 R48, [R77+0x20] ;  /* 0x000020004d301984 */ /* 0x0006680000000c00 */
[----:B------:R3:W1:Y:S02]  /*70d0*/  @P1 LDS.128 R44, [R85+0x30] ;  /* 0x00003000552c1984 */ /* 0x0006640000000c00 */
.L_x_115:
[----:B------:R-:W-:Y:S05]  /*70e0*/  BSYNC B1 ;  /* 0x0000000000017941 */ /* 0x000fea0003800000 */
.L_x_114:
[----:B-1----:R-:W-:Y:S04]  /*70f0*/  SHF.R.U32.HI R3, RZ, 0x15, R34 ;  /* 0x00000015ff037819 */ /* 0x002fe80000011622 */
[----:B------:R-:W-:Y:S01]  /*7100*/  LOP3.LUT P1, RZ, R3, 0x3, R72, 0x48, !PT ;  /* 0x0000000303ff7812 */ /* 0x000fe20007824848 */
[----:B------:R-:W-:Y:S01]  /*7110*/  @!UPT UIADD3 URZ, UPT, UPT, URZ, URZ, URZ ;  /* 0x000000fffffff290 */ /* 0x000fe2000fffe0ff */
[----:B----4-:R-:W-:Y:S11]  /*7120*/  @P0 BRA `(.L_x_119) ;  /* 0x0000000000080947 */ /* 0x010ff60003800000 */
[----:B------:R-:W1:Y:S02]  /*7130*/  SYNCS.PHASECHK.TRANS64.TRYWAIT P0, [R87+URZ+0x90], R0 ;  /* 0x00009000570075a7 */ /* 0x000e6400080011ff */
[----:B-1----:R-:W-:Y:S05]  /*7140*/  @!P0 BRA `(.L_x_120) ;  /* 0x00000058006c8947 */ /* 0x002fea0003800000 */
.L_x_119:
[----:B------:R-:W-:Y:S05]  /*7150*/  @!P1 BRA `(.L_x_121) ;  /* 0x0000000000409947 */ /* 0x000fea0003800000 */
[----:B------:R-:W4:Y:S01]  /*7160*/  LDCU.64 UR8, c[0x4][0x70] ;  /* 0x01000e00ff0877ac */ /* 0x000f220008000a00 */
[----:B------:R-:W-:Y:S01]  /*7170*/  MOV R3, 0x0 ;  /* 0x0000000000037802 */ /* 0x000fe20000000f00 */
[----:B------:R-:W-:Y:S02]  /*7180*/  HFMA2 R12, -RZ, RZ, 0, 5.9604644775390625e-08 ;  /* 0x00000001ff0c7431 */ /* 0x000fe400000001ff */
[----:B------:R-:W-:Y:S02]  /*7190*/  IMAD.MOV.U32 R8, RZ, RZ, 0x192 ;  /* 0x00000192ff087424 */ /* 0x000fe400078e00ff */
[----:B------:R-:W-:Y:S01]  /*71a0*/  IMAD.MOV.U32 R13, RZ, RZ, RZ ;  /* 0x000000ffff0d7224 */ /* 0x000fe200078e00ff */
[----:B------:R-:W5:Y:S01]  /*71b0*/  LDCU.64 UR6, c[0x4][0x78] ;  /* 0x01000f00ff0677ac */ /* 0x000f620008000a00 */
[----:B------:R-:W1:Y:S01]  /*71c0*/  LDC.64 R2, c[0x4][R3] ;  /* 0x0100000003027b82 */ /* 0x000e620000000a00 */
[----:B------:R-:W2:Y:S01]  /*71d0*/  LDCU.64 UR4, c[0x4][0x10] ;  /* 0x01000200ff0477ac */ /* 0x000ea20008000a00 */
[----:B----4-:R-:W-:Y:S01]  /*71e0*/  MOV R5, UR9 ;  /* 0x0000000900057c02 */ /* 0x010fe20008000f00 */
[----:B------:R-:W-:Y:S01]  /*71f0*/  IMAD.U32 R4, RZ, RZ, UR8 ;  /* 0x00000008ff047e24 */ /* 0x000fe2000f8e00ff */
[----:B-----5:R-:W-:Y:S01]  /*7200*/  MOV R7, UR7 ;  /* 0x0000000700077c02 */ /* 0x020fe20008000f00 */
[----:B------:R-:W-:Y:S01]  /*7210*/  IMAD.U32 R6, RZ, RZ, UR6 ;  /* 0x00000006ff067e24 */ /* 0x000fe2000f8e00ff */
[----:B--2---:R-:W-:Y:S01]  /*7220*/  MOV R11, UR5 ;  /* 0x00000005000b7c02 */ /* 0x004fe20008000f00 */
[----:B------:R-:W-:Y:S02]  /*7230*/  IMAD.U32 R10, RZ, RZ, UR4 ;  /* 0x00000004ff0a7e24 */ /* 0x000fe4000f8e00ff */
[----:B------:R-:W-:Y:S07]  /*7240*/  LEPC R20, `(.L_x_121) ;  /* 0x000000001014794e */ /* 0x000fee0000000000 */
[----:B-1-3--:R-:W-:Y:S05]  /*7250*/  CALL.ABS.NOINC R2 ;  /* 0x0000000002007343 */ /* 0x00afea0003c00000 */
.L_x_121:
[----:B------:R-:W-:Y:S01]  /*7260*/  LOP3.LUT R20, R56, 0xffffe000, RZ, 0xc0, !PT ;  /* 0xffffe00038147812 */ /* 0x000fe200078ec0ff */
[----:B------:R-:W-:Y:S05]  /*7270*/  WARPSYNC.ALL ;  /* 0x0000000000007948 */ /* 0x000fea0003800000 */
[----:B------:R-:W-:Y:S01]  /*7280*/  R2UR UR4, R34 ;  /* 0x00000000220472ca */ /* 0x000fe200000e0000 */
[----:B------:R-:W-:Y:S01]  /*7290*/  BSSY.RECONVERGENT B0, `(.L_x_122) ;  /* 0x0000058000007945 */ /* 0x000fe20003800200 */
[----:B------:R-:W-:Y:S02]  /*72a0*/  LOP3.LUT R21, R57, 0xffffe000, RZ, 0xc0, !PT ;  /* 0xffffe00039157812 */ /* 0x000fe400078ec0ff */
[----:B------:R-:W-:Y:S02]  /*72b0*/  LOP3.LUT R40, R58, 0xffffe000, RZ, 0xc0, !PT ;  /* 0xffffe0003a287812 */ /* 0x000fe400078ec0ff */
[----:B------:R-:W-:Y:S02]  /*72c0*/  LOP3.LUT R41, R52, 0xffffe000, RZ, 0xc0, !PT ;  /* 0xffffe00034297812 */ /* 0x000fe400078ec0ff */
[----:B------:R-:W-:Y:S05]  /*72d0*/  ISETP.NE.AND P0, PT, R81, RZ, PT ;  /* 0x000000ff5100720c */ /* 0x000fea0003f05270 */
[----:B------:R-:W1:Y:S02]  /*72e0*/  LDTM.x16 R4, tmem[UR4] ;  /* 0x00000004000479ee */ /* 0x000e640008240000 */
[C---:B-12---:R-:W-:Y:S01]  /*72f0*/  FMUL R0, R32.reuse, R4 ;  /* 0x0000000420007220 */ /* 0x046fe20000400000 */
[C---:B------:R-:W-:Y:S01]  /*7300*/  FMUL R2, R32.reuse, R5 ;  /* 0x0000000520027220 */ /* 0x040fe20000400000 */
[C---:B------:R-:W-:Y:S01]  /*7310*/  FMUL R3, R32.reuse, R6 ;  /* 0x0000000620037220 */ /* 0x040fe20000400000 */
[----:B------:R-:W-:Y:S01]  /*7320*/  FMUL R7, R32, R7 ;  /* 0x0000000720077220 */ /* 0x000fe20000400000 */
[----:B------:R-:W-:Y:S01]  /*7330*/  FFMA R36, R35, R20, R0 ;  /* 0x0000001423247223 */ /* 0x000fe20000000000 */
[----:B------:R-:W-:Y:S01]  /*7340*/  LOP3.LUT R20, R59, 0xffffe000, RZ, 0xc0, !PT ;  /* 0xffffe0003b147812 */ /* 0x000fe200078ec0ff */
[C---:B------:R-:W-:Y:S01]  /*7350*/  FFMA R37, R35.reuse, R21, R2 ;  /* 0x0000001523257223 */ /* 0x040fe20000000002 */
[----:B------:R-:W-:Y:S01]  /*7360*/  LOP3.LUT R21, R54, 0xffffe000, RZ, 0xc0, !PT ;  /* 0xffffe00036157812 */ /* 0x000fe200078ec0ff */
[----:B------:R-:W-:Y:S01]  /*7370*/  FFMA R38, R35, R40, R3 ;  /* 0x0000002823267223 */ /* 0x000fe20000000003 */
[----:B------:R-:W-:Y:S01]  /*7380*/  LOP3.LUT R40, R53, 0xffffe000, RZ, 0xc0, !PT ;  /* 0xffffe00035287812 */ /* 0x000fe200078ec0ff */
[----:B------:R-:W-:Y:S01]  /*7390*/  FFMA R39, R35, R20, R7 ;  /* 0x0000001423277223 */ /* 0x000fe20000000007 */
[----:B------:R-:W-:Y:S01]  /*73a0*/  LOP3.LUT R20, R55, 0xffffe000, RZ, 0xc0, !PT ;  /* 0xffffe00037147812 */ /* 0x000fe200078ec0ff */
[C---:B------:R-:W-:Y:S01]  /*73b0*/  FMUL R4, R32.reuse, R8 ;  /* 0x0000000820047220 */ /* 0x040fe20000400000 */
[----:B------:R-:W-:Y:S01]  /*73c0*/  F2FP.TF32.F32.PACK_B R36, R36 ;  /* 0x00000024ff24723e */ /* 0x000fe200024050ff */
[C---:B------:R-:W-:Y:S01]  /*73d0*/  FMUL R5, R32.reuse, R9 ;  /* 0x0000000920057220 */ /* 0x040fe20000400000 */
[----:B------:R-:W-:Y:S01]  /*73e0*/  F2FP.TF32.F32.PACK_B R37, R37 ;  /* 0x00000025ff25723e */ /* 0x000fe200024050ff */
[C---:B------:R-:W-:Y:S01]  /*73f0*/  FMUL R6, R32.reuse, R10 ;  /* 0x0000000a20067220 */ /* 0x040fe20000400000 */
[----:B------:R-:W-:Y:S01]  /*7400*/  FMUL R11, R32, R11 ;  /* 0x0000000b200b7220 */ /* 0x000fe20000400000 */
[----:B------:R-:W-:Y:S01]  /*7410*/  F2FP.TF32.F32.PACK_B R38, R38 ;  /* 0x00000026ff26723e */ /* 0x000fe200024050ff */
[C---:B------:R-:W-:Y:S01]  /*7420*/  FFMA R4, R35.reuse, R41, R4 ;  /* 0x0000002923047223 */ /* 0x040fe20000000004 */
[----:B------:R-:W-:Y:S01]  /*7430*/  F2FP.TF32.F32.PACK_B R39, R39 ;  /* 0x00000027ff27723e */ /* 0x000fe200024050ff */
[C---:B------:R-:W-:Y:S01]  /*7440*/  FFMA R5, R35.reuse, R40, R5 ;  /* 0x0000002823057223 */ /* 0x040fe20000000005 */
[C---:B------:R-:W-:Y:S01]  /*7450*/  FFMA R6, R35.reuse, R21, R6 ;  /* 0x0000001523067223 */ /* 0x040fe20000000006 */
[----:B------:R-:W-:Y:S01]  /*7460*/  FFMA R7, R35, R20, R11 ;  /* 0x0000001423077223 */ /* 0x000fe2000000000b */
[----:B------:R-:W-:Y:S01]  /*7470*/  LOP3.LUT R41, R48, 0xffffe000, RZ, 0xc0, !PT ;  /* 0xffffe00030297812 */ /* 0x000fe200078ec0ff */
[----:B------:R1:W-:Y:S01]  /*7480*/  STS.128 [R79], R36 ;  /* 0x000000244f007388 */ /* 0x0003e20000000c00 */
[----:B------:R-:W-:Y:S01]  /*7490*/  LOP3.LUT R40, R49, 0xffffe000, RZ, 0xc0, !PT ;  /* 0xffffe00031287812 */ /* 0x000fe200078ec0ff */
[C---:B------:R-:W-:Y:S01]  /*74a0*/  FMUL R8, R32.reuse, R12 ;  /* 0x0000000c20087220 */ /* 0x040fe20000400000 */
[----:B------:R-:W-:Y:S01]  /*74b0*/  FMUL R9, R32, R13 ;  /* 0x0000000d20097220 */ /* 0x000fe20000400000 */
[----:B------:R-:W-:Y:S01]  /*74c0*/  LOP3.LUT R21, R50, 0xffffe000, RZ, 0xc0, !PT ;  /* 0xffffe00032157812 */ /* 0x000fe200078ec0ff */
[C---:B------:R-:W-:Y:S01]  /*74d0*/  FMUL R10, R32.reuse, R14 ;  /* 0x0000000e200a7220 */ /* 0x040fe20000400000 */
[----:B------:R-:W-:Y:S01]  /*74e0*/  LOP3.LUT R20, R51, 0xffffe000, RZ, 0xc0, !PT ;  /* 0xffffe00033147812 */ /* 0x000fe200078ec0ff */
[----:B------:R-:W-:Y:S01]  /*74f0*/  FMUL R15, R32, R15 ;  /* 0x0000000f200f7220 */ /* 0x000fe20000400000 */
[----:B------:R-:W-:Y:S01]  /*7500*/  F2FP.TF32.F32.PACK_B R4, R4 ;  /* 0x00000004ff04723e */ /* 0x000fe200024050ff */
[C---:B------:R-:W-:Y:S01]  /*7510*/  FFMA R8, R35.reuse, R41, R8 ;  /* 0x0000002923087223 */ /* 0x040fe20000000008 */
[----:B------:R-:W-:Y:S01]  /*7520*/  F2FP.TF32.F32.PACK_B R5, R5 ;  /* 0x00000005ff05723e */ /* 0x000fe200024050ff */
[C---:B------:R-:W-:Y:S01]  /*7530*/  FFMA R9, R35.reuse, R40, R9 ;  /* 0x0000002823097223 */ /* 0x040fe20000000009 */
[----:B------:R-:W-:Y:S01]  /*7540*/  F2FP.TF32.F32.PACK_B R6, R6 ;  /* 0x00000006ff06723e */ /* 0x000fe200024050ff */
[C---:B------:R-:W-:Y:S01]  /*7550*/  FFMA R10, R35.reuse, R21, R10 ;  /* 0x00000015230a7223 */ /* 0x040fe2000000000a */
[----:B------:R-:W-:Y:S01]  /*7560*/  F2FP.TF32.F32.PACK_B R7, R7 ;  /* 0x00000007ff07723e */ /* 0x000fe200024050ff */
[----:B------:R-:W-:Y:S01]  /*7570*/  FFMA R11, R35, R20, R15 ;  /* 0x00000014230b7223 */ /* 0x000fe2000000000f */
[----:B------:R-:W-:Y:S01]  /*7580*/  LOP3.LUT R41, R44, 0xffffe000, RZ, 0xc0, !PT ;  /* 0xffffe0002c297812 */ /* 0x000fe200078ec0ff */
[C---:B------:R-:W-:Y:S01]  /*7590*/  FMUL R12, R32.reuse, R16 ;  /* 0x00000010200c7220 */ /* 0x040fe20000400000 */
[----:B------:R-:W-:Y:S01]  /*75a0*/  LOP3.LUT R40, R45, 0xffffe000, RZ, 0xc0, !PT ;  /* 0xffffe0002d287812 */ /* 0x000fe200078ec0ff */
[----:B------:R1:W-:Y:S01]  /*75b0*/  STS.128 [R78+0x10], R4 ;  /* 0x000010044e007388 */ /* 0x0003e20000000c00 */
        /* <DEDUP_REMOVED lines=13> */
[----:B------:R-:W-:Y:S02]  /*7690*/  F2FP.TF32.F32.PACK_B R12, R12 ;  /* 0x0000000cff0c723e */ /* 0x000fe400024050ff */
[----:B------:R-:W-:Y:S01]  /*76a0*/  F2FP.TF32.F32.PACK_B R13, R13 ;  /* 0x0000000dff0d723e */ /* 0x000fe200024050ff */
[----:B------:R1:W-:Y:S01]  /*76b0*/  STS.128 [R77+0x20], R8 ;  /* 0x000020084d007388 */ /* 0x0003e20000000c00 */
[----:B------:R-:W-:Y:S02]  /*76c0*/  F2FP.TF32.F32.PACK_B R14, R14 ;  /* 0x0000000eff0e723e */ /* 0x000fe400024050ff */
[----:B------:R-:W-:Y:S05]  /*76d0*/  F2FP.TF32.F32.PACK_B R15, R15 ;  /* 0x0000000fff0f723e */ /* 0x000fea00024050ff */
[----:B------:R1:W-:Y:S01]  /*76e0*/  STS.128 [R85+0x30], R12 ;  /* 0x0000300c55007388 */ /* 0x0003e20000000c00 */
[----:B------:R-:W-:Y:S01]  /*76f0*/  @!PT LDS RZ, [RZ] ;  /* 0x00000000fffff984 */ /* 0x000fe20000000800 */
[----:B------:R-:W-:Y:S01]  /*7700*/  @!PT LDS RZ, [RZ] ;  /* 0x00000000fffff984 */ /* 0x000fe20000000800 */
[----:B------:R-:W-:Y:S01]  /*7710*/  @!PT LDS RZ, [RZ] ;  /* 0x00000000fffff984 */ /* 0x000fe20000000800 */
[----:B------:R-:W-:Y:S01]  /*7720*/  @!PT LDS RZ, [RZ] ;  /* 0x00000000fffff984 */ /* 0x000fe20000000800 */
[----:B------:R2:W-:Y:S07]  /*7730*/  MEMBAR.ALL.CTA ;  /* 0x0000000000007992 */ /* 0x0005ee0000008000 */
[----:B--2---:R-:W2:Y:S02]  /*7740*/  FENCE.VIEW.ASYNC.S ;  /* 0x00000000000073c6 */ /* 0x004ea40000000000 */
[----:B--2---:R-:W-:Y:S06]  /*7750*/  BAR.SYNC.DEFER_BLOCKING 0x1, 0x80 ;  /* 0x0042000000007b1d */ /* 0x004fec0000010000 */
[----:B------:R-:W-:Y:S05]  /*7760*/  @P0 BRA `(.L_x_123) ;  /* 0x0000000000280947 */ /* 0x000fea0003800000 */
[----:B------:R-:W-:Y:S01]  /*7770*/  UIADD3 UR4, UPT, UPT, UR36, 0x200, URZ ;  /* 0x0000020024047890 */ /* 0x000fe2000fffe0ff */
[----:B------:R-:W-:Y:S05]  /*7780*/  UMOV UR43, UR60 ;  /* 0x0000003c002b7c82 */ /* 0x000fea0008000000 */
[----:B------:R-:W-:Y:S01]  /*7790*/  MOV R73, UR4 ;  /* 0x0000000400497c02 */ /* 0x000fe20008000f00 */
[----:B------:R-:W-:Y:S03]  /*77a0*/  UIADD3 UR4, UP0, UPT, UR44, 0x680, URZ ;  /* 0x000006802c047890 */ /* 0x000fe6000ff1e0ff */
[----:B------:R-:W-:Y:S01]  /*77b0*/  R2UR UR40, R73 ;  /* 0x00000000492872ca */ /* 0x000fe200000e0000 */
[----:B------:R-:W-:Y:S11]  /*77c0*/  UIADD3.X UR5, UPT, UPT, URZ, UR45, URZ, UP0, !UPT ;  /* 0x0000002dff057290 */ /* 0x000ff600087fe4ff */
[----:B------:R-:W-:Y:S01]  /*77d0*/  @!UPT UIADD3 URZ, UPT, UPT, URZ, URZ, URZ ;  /* 0x000000fffffff290 */ /* 0x000fe2000fffe0ff */
[----:B------:R2:W-:Y:S01]  /*77e0*/  UTMASTG.3D [UR40], [UR4] ;  /* 0x00000028040073b5 */ /* 0x0005e20008010000 */
[----:B------:R0:W-:Y:S01]  /*77f0*/  UTMACMDFLUSH ;  /* 0x00000000000079b7 */ /* 0x0001e20000000000 */
[----:B--2---:R-:W-:Y:S04]  /*7800*/  DEPBAR.LE SB0, 0x1 ;  /* 0x000080400000791a */ /* 0x004fe80000000000 */
.L_x_123:
[----:B------:R-:W-:Y:S05]  /*7810*/  BSYNC.RECONVERGENT B0 ;  /* 0x0000000000007941 */ /* 0x000fea0003800200 */
.L_x_122:
[----:B------:R-:W-:Y:S01]  /*7820*/  BAR.SYNC.DEFER_BLOCKING 0x1, 0x80 ;  /* 0x0042000000007b1d */ /* 0x000fe20000010000 */
[----:B------:R-:W-:Y:S01]  /*7830*/  ISETP.NE.AND P1, PT, R86, RZ, PT ;  /* 0x000000ff5600720c */ /* 0x000fe20003f25270 */
[----:B------:R-:W-:Y:S01]  /*7840*/  UISETP.NE.AND UP0, UPT, UR39, URZ, UPT ;  /* 0x000000ff2700728c */ /* 0x000fe2000bf05270 */
[----:B------:R-:W-:Y:S11]  /*7850*/  LEA R3, R88, UR36, 0x3 ;  /* 0x0000002458037c11 */ /* 0x000ff6000f8e18ff */
[----:B------:R-:W-:Y:S01]  /*7860*/  @P1 SHF.L.U32 R2, RZ, 0x1f, RZ ;  /* 0x0000001fff021819 */ /* 0x000fe200000006ff */
[----:B------:R-:W-:Y:S06]  /*7870*/  BRA.U !UP0, `(.L_x_124) ;  /* 0x0000000108247547 */ /* 0x000fec000b800000 */
[----:B-1----:R-:W-:Y:S01]  /*7880*/  IMAD.U32 R5, RZ, RZ, UR37 ;  /* 0x00000025ff057e24 */ /* 0x002fe2000f8e00ff */
[----:B------:R-:W-:Y:S01]  /*7890*/  MOV R0, UR46 ;  /* 0x0000002e00007c02 */ /* 0x000fe20008000f00 */
[----:B------:R-:W-:Y:S03]  /*78a0*/  UIADD3 UR4, UPT, UPT, UR37, 0x1, URZ ;  /* 0x0000000125047890 */ /* 0x000fe6000fffe0ff */
[----:B------:R-:W-:Y:S01]  /*78b0*/  @P1 LEA R5, R5, UR36, 0x3 ;  /* 0x0000002405051c11 */ /* 0x000fe2000f8e18ff */
[----:B------:R-:W-:Y:S04]  /*78c0*/  UISETP.NE.AND UP0, UPT, UR4, 0x4, UPT ;  /* 0x000000040400788c */ /* 0x000fe8000bf05270 */
[----:B------:R-:W-:Y:S01]  /*78d0*/  @P1 VIADD R5, R5, 0x40 ;  /* 0x0000004005051836 */ /* 0x000fe20000000000 */
[----:B------:R-:W-:Y:S04]  /*78e0*/  USEL UR37, UR4, URZ, UP0 ;  /* 0x000000ff04257287 */ /* 0x000fe80008000000 */
[----:B------:R-:W-:Y:S04]  /*78f0*/  @P1 PRMT R0, R0, 0x654, R5 ;  /* 0x0000065400001816 */ /* 0x000fe80000000005 */
[----:B------:R2:W-:Y:S04]  /*7900*/  @P1 SYNCS.ARRIVE.TRANS64.RED.A1T0 RZ, [R0+URZ], RZ ;  /* 0x000000ff00ff19a7 */ /* 0x0005e800081004ff */
.L_x_124:
[----:B------:R-:W4:Y:S01]  /*7910*/  @P1 SYNCS.PHASECHK.TRANS64.TRYWAIT P0, [R3+URZ+0x20], R2 ;  /* 0x00002002030015a7 */ /* 0x000f2200080011ff */
[----:B------:R-:W-:Y:S01]  /*7920*/  BSSY B1, `(.L_x_125) ;  /* 0x0000016000017945 */ /* 0x000fe20003800000 */
[----:B----4-:R-:W-:Y:S03]  /*7930*/  @P1 SEL R43, RZ, 0x1, !P0 ;  /* 0x00000001ff2b1807 */ /* 0x010fe60004000000 */
[----:B------:R-:W-:Y:S05]  /*7940*/  @!P1 BRA `(.L_x_126) ;  /* 0x00000000004c9947 */ /* 0x000fea0003800000 */
[----:B------:R-:W-:Y:S01]  /*7950*/  ISETP.NE.AND P0, PT, R43, RZ, PT ;  /* 0x000000ff2b00720c */ /* 0x000fe20003f05270 */
[----:B------:R-:W-:Y:S01]  /*7960*/  BSSY B0, `(.L_x_127) ;  /* 0x000000b000007945 */ /* 0x000fe20003800000 */
[----:B------:R-:W-:Y:S11]  /*7970*/  ISETP.NE.AND P1, PT, R89, RZ, PT ;  /* 0x000000ff5900720c */ /* 0x000ff60003f25270 */
[----:B------:R-:W-:Y:S02]  /*7980*/  @!UPT UIADD3 URZ, UPT, UPT, URZ, URZ, URZ ;  /* 0x000000fffffff290 */ /* 0x000fe4000fffe0ff */
[C---:B-1----:R-:W-:Y:S01]  /*7990*/  @P1 IMAD R6, R88.reuse, 0x2000, R79 ;  /* 0x0000200058061824 */ /* 0x042fe200078e024f */
[C---:B------:R-:W-:Y:S01]  /*79a0*/  @P1 LEA R4, R88.reuse, R77, 0xd ;  /* 0x0000004d58041211 */ /* 0x040fe200078e68ff */
[C---:B------:R-:W-:Y:S02]  /*79b0*/  @P1 IMAD R5, R88.reuse, 0x2000, R78 ;  /* 0x0000200058051824 */ /* 0x040fe400078e024e */
[----:B------:R-:W-:Y:S01]  /*79c0*/  @P1 IMAD R2, R88, 0x2000, R85 ;  /* 0x0000200058021824 */ /* 0x000fe200078e0255 */
[----:B------:R-:W-:Y:S06]  /*79d0*/  @P0 BRA `(.L_x_128) ;  /* 0x00000000000c0947 */ /* 0x000fec0003800000 */
[----:B--2---:R-:W-:Y:S04]  /*79e0*/  SHF.L.U32 R0, RZ, 0x1f, RZ ;  /* 0x0000001fff007819 */ /* 0x004fe800000006ff */
[----:B------:R-:W1:Y:S02]  /*79f0*/  SYNCS.PHASECHK.TRANS64.TRYWAIT P0, [R3+URZ+0x20], R0 ;  /* 0x00002000030075a7 */ /* 0x000e6400080011ff */
[----:B-1----:R-:W-:Y:S05]  /*7a00*/  @!P0 BRA `(.L_x_129) ;  /* 0x0000005000508947 */ /* 0x002fea0003800000 */
.L_x_128:
[----:B------:R-:W-:Y:S05]  /*7a10*/  BSYNC B0 ;  /* 0x0000000000007941 */ /* 0x000fea0003800000 */
.L_x_127:
[----:B------:R-:W-:Y:S02]  /*7a20*/  ISETP.NE.AND P0, PT, R89, RZ, PT ;  /* 0x000000ff5900720c */ /* 0x000fe40003f05270 */
[----:B------:R-:W-:Y:S11]  /*7a30*/  IADD3 R88, PT, PT, R88, 0x1, RZ ;  /* 0x0000000158587810 */ /* 0x000ff60007ffe0ff */
[----:B------:R4:W1:Y:S04]  /*7a40*/  @P0 LDS.128 R56, [R6] ;  /* 0x0000000006380984 */ /* 0x0008680000000c00 */
[----:B------:R4:W1:Y:S04]  /*7a50*/  @P0 LDS.128 R52, [R5+0x10] ;  /* 0x0000100005340984 */ /* 0x0008680000000c00 */
[----:B------:R4:W1:Y:S04]  /*7a60*/  @P0 LDS.128 R48, [R4+0x20] ;  /* 0x0000200004300984 */ /* 0x0008680000000c00 */
[----:B------:R4:W1:Y:S02]  /*7a70*/  @P0 LDS.128 R44, [R2+0x30] ;  /* 0x00003000022c0984 */ /* 0x0008640000000c00 */
.L_x_126:
[----:B------:R-:W-:Y:S05]  /*7a80*/  BSYNC B1 ;  /* 0x0000000000017941 */ /* 0x000fea0003800000 */
.L_x_125:
[----:B-1----:R-:W-:Y:S05]  /*7a90*/  VIADD R3, R34, 0x10 ;  /* 0x0000001022037836 */ /* 0x002fea0000000000 */
[----:B------:R-:W-:Y:S04]  /*7aa0*/  SHF.R.U32.HI R3, RZ, 0x15, R3 ;  /* 0x00000015ff037819 */ /* 0x000fe80000011603 */
[----:B------:R-:W-:Y:S11]  /*7ab0*/  LOP3.LUT P0, RZ, R3, 0x3, R72, 0x48, !PT ;  /* 0x0000000303ff7812 */ /* 0x000ff60007804848 */
[----:B------:R-:W-:Y:S02]  /*7ac0*/  @!UPT UIADD3 URZ, UPT, UPT, URZ, URZ, URZ ;  /* 0x000000fffffff290 */ /* 0x000fe4000fffe0ff */
[----:B------:R-:W-:Y:S05]  /*7ad0*/  @!P0 BRA `(.L_x_130) ;  /* 0x0000000000408947 */ /* 0x000fea0003800000 */
[----:B------:R-:W1:Y:S01]  /*7ae0*/  LDCU.64 UR8, c[0x4][0x70] ;  /* 0x01000e00ff0877ac */ /* 0x000e620008000a00 */
[----:B------:R-:W-:Y:S01]  /*7af0*/  MOV R3, 0x0 ;  /* 0x0000000000037802 */ /* 0x000fe20000000f00 */
[----:B------:R-:W-:Y:S02]  /*7b00*/  HFMA2 R12, -RZ, RZ, 0, 5.9604644775390625e-08 ;  /* 0x00000001ff0c7431 */ /* 0x000fe400000001ff */
[----:B------:R-:W-:Y:S02]  /*7b10*/  IMAD.MOV.U32 R8, RZ, RZ, 0x192 ;  /* 0x00000192ff087424 */ /* 0x000fe400078e00ff */
[----:B------:R-:W-:Y:S01]  /*7b20*/  IMAD.MOV.U32 R13, RZ, RZ, RZ ;  /* 0x000000ffff0d7224 */ /* 0x000fe200078e00ff */
[----:B------:R-:W5:Y:S01]  /*7b30*/  LDCU.64 UR6, c[0x4][0x78] ;  /* 0x01000f00ff0677ac */ /* 0x000f620008000a00 */
[----:B----4-:R-:W4:Y:S01]  /*7b40*/  LDC.64 R2, c[0x4][R3] ;  /* 0x0100000003027b82 */ /* 0x010f220000000a00 */
[----:B------:R-:W2:Y:S01]  /*7b50*/  LDCU.64 UR4, c[0x4][0x10] ;  /* 0x01000200ff0477ac */ /* 0x000ea20008000a00 */
[----:B-1----:R-:W-:Y:S01]  /*7b60*/  MOV R5, UR9 ;  /* 0x0000000900057c02 */ /* 0x002fe20008000f00 */
[----:B------:R-:W-:Y:S01]  /*7b70*/  IMAD.U32 R4, RZ, RZ, UR8 ;  /* 0x00000008ff047e24 */ /* 0x000fe2000f8e00ff */
[----:B-----5:R-:W-:Y:S01]  /*7b80*/  MOV R7, UR7 ;  /* 0x0000000700077c02 */ /* 0x020fe20008000f00 */
[----:B------:R-:W-:Y:S01]  /*7b90*/  IMAD.U32 R6, RZ, RZ, UR6 ;  /* 0x00000006ff067e24 */ /* 0x000fe2000f8e00ff */
[----:B--2---:R-:W-:Y:S01]  /*7ba0*/  MOV R11, UR5 ;  /* 0x00000005000b7c02 */ /* 0x004fe20008000f00 */
[----:B------:R-:W-:Y:S02]  /*7bb0*/  IMAD.U32 R10, RZ, RZ, UR4 ;  /* 0x00000004ff0a7e24 */ /* 0x000fe4000f8e00ff */
[----:B------:R-:W-:Y:S07]  /*7bc0*/  LEPC R20, `(.L_x_130) ;  /* 0x000000001014794e */ /* 0x000fee0000000000 */
[----:B---34-:R-:W-:Y:S05]  /*7bd0*/  CALL.ABS.NOINC R2 ;  /* 0x0000000002007343 */ /* 0x018fea0003c00000 */
.L_x_130:
[----:B------:R-:W-:Y:S01]  /*7be0*/  LOP3.LUT R20, R56, 0xffffe000, RZ, 0xc0, !PT ;  /* 0xffffe00038147812 */ /* 0x000fe200078ec0ff */
[----:B------:R-:W-:Y:S05]  /*7bf0*/  WARPSYNC.ALL ;  /* 0x0000000000007948 */ /* 0x000fea0003800000 */
[----:B------:R-:W-:Y:S01]  /*7c00*/  R2UR UR4, R34 ;  /* 0x00000000220472ca */ /* 0x000fe200000e0000 */
[----:B------:R-:W-:Y:S01]  /*7c10*/  IMAD.U32 R91, RZ, RZ, UR37 ;  /* 0x00000025ff5b7e24 */ /* 0x000fe2000f8e00ff */
[----:B------:R-:W-:Y:S01]  /*7c20*/  LOP3.LUT R21, R57, 0xffffe000, RZ, 0xc0, !PT ;  /* 0xffffe00039157812 */ /* 0x000fe200078ec0ff */
[----:B------:R-:W-:Y:S01]  /*7c30*/  IMAD.U32 R90, RZ, RZ, UR46 ;  /* 0x0000002eff5a7e24 */ /* 0x000fe2000f8e00ff */
[----:B------:R-:W-:Y:S01]  /*7c40*/  LOP3.LUT R40, R59, 0xffffe000, RZ, 0xc0, !PT ;  /* 0xffffe0003b287812 */ /* 0x000fe200078ec0ff */
[----:B------:R-:W-:Y:S01]  /*7c50*/  BSSY.RECONVERGENT B0, `(.L_x_131) ;  /* 0x000005b000007945 */ /* 0x000fe20003800200 */
[----:B------:R-:W-:Y:S02]  /*7c60*/  LOP3.LUT R41, R52, 0xffffe000, RZ, 0xc0, !PT ;  /* 0xffffe00034297812 */ /* 0x000fe400078ec0ff */
[----:B------:R-:W-:Y:S02]  /*7c70*/  LOP3.LUT R42, R53, 0xffffe000, RZ, 0xc0, !PT ;  /* 0xffffe000352a7812 */ /* 0x000fe400078ec0ff */
[----:B------:R-:W-:Y:S02]  /*7c80*/  ISETP.NE.AND P6, PT, R86, RZ, PT ;  /* 0x000000ff5600720c */ /* 0x000fe40003fc5270 */
[----:B------:R-:W-:Y:S01]  /*7c90*/  ISETP.NE.AND P0, PT, R81, RZ, PT ;  /* 0x000000ff5100720c */ /* 0x000fe20003f05270 */
[----:B----4-:R-:W2:Y:S10]  /*7ca0*/  LDTM.x16 R4, tmem[UR4+0x10] ;  /* 0x00001004000479ee */ /* 0x010eb40008240000 */
[----:B------:R-:W-:Y:S02]  /*7cb0*/  @P6 LEA R91, R91, UR36, 0x3 ;  /* 0x000000245b5b6c11 */ /* 0x000fe4000f8e18ff */
[----:B------:R-:W-:Y:S03]  /*7cc0*/  @P6 SHF.L.U32 R92, RZ, 0x1f, RZ ;  /* 0x0000001fff5c6819 */ /* 0x000fe600000006ff */
[----:B------:R-:W-:Y:S05]  /*7cd0*/  @P6 VIADD R91, R91, 0x40 ;  /* 0x000000405b5b6836 */ /* 0x000fea0000000000 */
[----:B------:R-:W-:Y:S02]  /*7ce0*/  @P6 PRMT R90, R90, 0x654, R91 ;  /* 0x000006545a5a6816 */ /* 0x000fe4000000005b */
[----:B------:R-:W-:Y:S01]  /*7cf0*/  LEA R91, R88, UR36, 0x3 ;  /* 0x00000024585b7c11 */ /* 0x000fe2000f8e18ff */
[C---:B--2---:R-:W-:Y:S01]  /*7d00*/  FMUL R0, R32.reuse, R4 ;  /* 0x0000000420007220 */ /* 0x044fe20000400000 */
[C---:B------:R-:W-:Y:S01]  /*7d10*/  FMUL R2, R32.reuse, R5 ;  /* 0x0000000520027220 */ /* 0x040fe20000400000 */
[C---:B------:R-:W-:Y:S01]  /*7d20*/  FMUL R3, R32.reuse, R6 ;  /* 0x0000000620037220 */ /* 0x040fe20000400000 */
[----:B------:R-:W-:Y:S01]  /*7d30*/  FMUL R7, R32, R7 ;  /* 0x0000000720077220 */ /* 0x000fe20000400000 */
[C---:B------:R-:W-:Y:S01]  /*7d40*/  FFMA R36, R35.reuse, R20, R0 ;  /* 0x0000001423247223 */ /* 0x040fe20000000000 */
[----:B------:R-:W-:Y:S01]  /*7d50*/  LOP3.LUT R20, R58, 0xffffe000, RZ, 0xc0, !PT ;  /* 0xffffe0003a147812 */ /* 0x000fe200078ec0ff */
[C---:B------:R-:W-:Y:S01]  /*7d60*/  FFMA R37, R35.reuse, R21, R2 ;  /* 0x0000001523257223 */ /* 0x040fe20000000002 */
[----:B------:R-:W-:Y:S01]  /*7d70*/  LOP3.LUT R21, R48, 0xffffe000, RZ, 0xc0, !PT ;  /* 0xffffe00030157812 */ /* 0x000fe200078ec0ff */
[----:B------:R-:W-:Y:S01]  /*7d80*/  FMUL R4, R32, R8 ;  /* 0x0000000820047220 */ /* 0x000fe20000400000 */
[----:B------:R-:W-:Y:S01]  /*7d90*/  F2FP.TF32.F32.PACK_B R36, R36 ;  /* 0x00000024ff24723e */ /* 0x000fe200024050ff */
[C---:B------:R-:W-:Y:S01]  /*7da0*/  FFMA R38, R35.reuse, R20, R3 ;  /* 0x0000001423267223 */ /* 0x040fe20000000003 */
[----:B------:R-:W-:Y:S01]  /*7db0*/  LOP3.LUT R20, R54, 0xffffe000, RZ, 0xc0, !PT ;  /* 0xffffe00036147812 */ /* 0x000fe200078ec0ff */
[----:B------:R-:W-:Y:S01]  /*7dc0*/  FFMA R39, R35, R40, R7 ;  /* 0x0000002823277223 */ /* 0x000fe20000000007 */
[----:B------:R-:W-:Y:S01]  /*7dd0*/  LOP3.LUT R40, R55, 0xffffe000, RZ, 0xc0, !PT ;  /* 0xffffe00037287812 */ /* 0x000fe200078ec0ff */
[C---:B------:R-:W-:Y:S01]  /*7de0*/  FMUL R5, R32.reuse, R9 ;  /* 0x0000000920057220 */ /* 0x040fe20000400000 */
[C---:B------:R-:W-:Y:S01]  /*7df0*/  FMUL R6, R32.reuse, R10 ;  /* 0x0000000a20067220 */ /* 0x040fe20000400000 */
[C---:B------:R-:W-:Y:S01]  /*7e00*/  FMUL R11, R32.reuse, R11 ;  /* 0x0000000b200b7220 */ /* 0x040fe20000400000 */
[----:B------:R-:W-:Y:S01]  /*7e10*/  F2FP.TF32.F32.PACK_B R37, R37 ;  /* 0x00000025ff25723e */ /* 0x000fe200024050ff */
[C---:B------:R-:W-:Y:S01]  /*7e20*/  FFMA R4, R35.reuse, R41, R4 ;  /* 0x0000002923047223 */ /* 0x040fe20000000004 */
[----:B------:R-:W-:Y:S01]  /*7e30*/  F2FP.TF32.F32.PACK_B R38, R38 ;  /* 0x00000026ff26723e */ /* 0x000fe200024050ff */
[C---:B------:R-:W-:Y:S01]  /*7e40*/  FFMA R5, R35.reuse, R42, R5 ;  /* 0x0000002a23057223 */ /* 0x040fe20000000005 */
[----:B------:R-:W-:Y:S01]  /*7e50*/  F2FP.TF32.F32.PACK_B R39, R39 ;  /* 0x00000027ff27723e */ /* 0x000fe200024050ff */
[C---:B------:R-:W-:Y:S01]  /*7e60*/  FFMA R6, R35.reuse, R20, R6 ;  /* 0x0000001423067223 */ /* 0x040fe20000000006 */
[----:B------:R-:W-:Y:S01]  /*7e70*/  FFMA R7, R35, R40, R11 ;  /* 0x0000002823077223 */ /* 0x000fe2000000000b */
        /* <DEDUP_REMOVED lines=47> */
[----:B------:R-:W-:Y:S02]  /*8170*/  UIADD3 UR4, UP0, UPT, UR44, 0x680, URZ ;  /* 0x000006802c047890 */ /* 0x000fe4000ff1e0ff */
[----:B------:R-:W-:Y:S02]  /*8180*/  UIADD3 UR9, UPT, UPT, UR41, 0x10, URZ ;  /* 0x0000001029097890 */ /* 0x000fe4000fffe0ff */
[----:B------:R-:W-:Y:S02]  /*8190*/  UIADD3 UR8, UPT, UPT, UR36, 0x2200, URZ ;  /* 0x0000220024087890 */ /* 0x000fe4000fffe0ff */
[----:B------:R-:W-:Y:S01]  /*81a0*/  UIADD3.X UR5, UPT, UPT, URZ, UR45, URZ, UP0, !UPT ;  /* 0x0000002dff057290 */ /* 0x000fe200087fe4ff */
[----:B------:R-:W-:Y:S01]  /*81b0*/  UMOV UR10, UR42 ;  /* 0x0000002a000a7c82 */ /* 0x000fe20008000000 */
[----:B------:R-:W-:Y:S07]  /*81c0*/  UMOV UR11, UR60 ;  /* 0x0000003c000b7c82 */ /* 0x000fee0008000000 */
[----:B------:R2:W-:Y:S01]  /*81d0*/  UTMASTG.3D [UR8], [UR4] ;  /* 0x00000008040073b5 */ /* 0x0005e20008010000 */
[----:B------:R0:W-:Y:S01]  /*81e0*/  UTMACMDFLUSH ;  /* 0x00000000000079b7 */ /* 0x0001e20000000000 */
[----:B--2---:R-:W-:Y:S04]  /*81f0*/  DEPBAR.LE SB0, 0x1 ;  /* 0x000080400000791a */ /* 0x004fe80000000000 */
.L_x_132:
[----:B------:R-:W-:Y:S05]  /*8200*/  BSYNC.RECONVERGENT B0 ;  /* 0x0000000000007941 */ /* 0x000fea0003800200 */
.L_x_131:
[----:B------:R-:W-:Y:S01]  /*8210*/  BAR.SYNC.DEFER_BLOCKING 0x1, 0x80 ;  /* 0x0042000000007b1d */ /* 0x000fe20000010000 */
[----:B------:R-:W-:Y:S04]  /*8220*/  UIADD3 UR4, UPT, UPT, UR37, 0x1, URZ ;  /* 0x0000000125047890 */ /* 0x000fe8000fffe0ff */
[----:B------:R-:W-:Y:S04]  /*8230*/  UISETP.NE.AND UP0, UPT, UR4, 0x4, UPT ;  /* 0x000000040400788c */ /* 0x000fe8000bf05270 */
[----:B------:R-:W-:Y:S01]  /*8240*/  USEL UR38, UR4, URZ, UP0 ;  /* 0x000000ff04267287 */ /* 0x000fe20008000000 */
[----:B------:R2:W-:Y:S01]  /*8250*/  @P6 SYNCS.ARRIVE.TRANS64.RED.A1T0 RZ, [R90+URZ], RZ ;  /* 0x000000ff5aff69a7 */ /* 0x0005e200081004ff */
[----:B------:R-:W-:Y:S01]  /*8260*/  BSSY B1, `(.L_x_133) ;  /* 0x0000017000017945 */ /* 0x000fe20003800000 */
[----:B------:R-:W4:Y:S02]  /*8270*/  @P6 SYNCS.PHASECHK.TRANS64.TRYWAIT P0, [R91+URZ+0x20], R92 ;  /* 0x0000205c5b0065a7 */ /* 0x000f2400080011ff */
[----:B----4-:R-:W-:Y:S01]  /*8280*/  @P6 SEL R43, RZ, 0x1, !P0 ;  /* 0x00000001ff2b6807 */ /* 0x010fe20004000000 */
[----:B--2---:R-:W-:Y:S06]  /*8290*/  @!P6 BRA `(.L_x_134) ;  /* 0x00000000004ce947 */ /* 0x004fec0003800000 */
        /* <DEDUP_REMOVED lines=9> */
[----:B------:R-:W-:Y:S04]  /*8330*/  SHF.L.U32 R6, RZ, 0x1f, RZ ;  /* 0x0000001fff067819 */ /* 0x000fe800000006ff */
[----:B------:R-:W1:Y:S02]  /*8340*/  SYNCS.PHASECHK.TRANS64.TRYWAIT P0, [R91+URZ+0x20], R6 ;  /* 0x000020065b0075a7 */ /* 0x000e6400080011ff */
[----:B-1----:R-:W-:Y:S05]  /*8350*/  @!P0 BRA `(.L_x_137) ;  /* 0x0000004800108947 */ /* 0x002fea0003800000 */
.L_x_136:
[----:B------:R-:W-:Y:S05]  /*8360*/  BSYNC B0 ;  /* 0x0000000000007941 */ /* 0x000fea0003800000 */
.L_x_135:
[----:B------:R-:W-:Y:S02]  /*8370*/  ISETP.NE.AND P0, PT, R89, RZ, PT ;  /* 0x000000ff5900720c */ /* 0x000fe40003f05270 */
[----:B------:R-:W-:Y:S11]  /*8380*/  IADD3 R88, PT, PT, R88, 0x1, RZ ;  /* 0x0000000158587810 */ /* 0x000ff60007ffe0ff */
[----:B------:R2:W4:Y:S04]  /*8390*/  @P0 LDS.128 R56, [R4] ;  /* 0x0000000004380984 */ /* 0x0005280000000c00 */
[----:B------:R2:W1:Y:S04]  /*83a0*/  @P0 LDS.128 R52, [R3+0x10] ;  /* 0x0000100003340984 */ /* 0x0004680000000c00 */
[----:B------:R2:W1:Y:S04]  /*83b0*/  @P0 LDS.128 R48, [R2+0x20] ;  /* 0x0000200002300984 */ /* 0x0004680000000c00 */
[----:B------:R2:W1:Y:S02]  /*83c0*/  @P0 LDS.128 R44, [R0+0x30] ;  /* 0x00003000002c0984 */ /* 0x0004640000000c00 */
.L_x_134:
[----:B------:R-:W-:Y:S05]  /*83d0*/  BSYNC B1 ;  /* 0x0000000000017941 */ /* 0x000fea0003800000 */
.L_x_133:
[----:B--2---:R-:W-:Y:S05]  /*83e0*/  VIADD R3, R34, 0x20 ;  /* 0x0000002022037836 */ /* 0x004fea0000000000 */
[----:B------:R-:W-:Y:S04]  /*83f0*/  SHF.R.U32.HI R3, RZ, 0x15, R3 ;  /* 0x00000015ff037819 */ /* 0x000fe80000011603 */
[----:B------:R-:W-:Y:S11]  /*8400*/  LOP3.LUT P0, RZ, R3, 0x3, R72, 0x48, !PT ;  /* 0x0000000303ff7812 */ /* 0x000ff60007804848 */
[----:B------:R-:W-:Y:S02]  /*8410*/  @!UPT UIADD3 URZ, UPT, UPT, URZ, URZ, URZ ;  /* 0x000000fffffff290 */ /* 0x000fe4000fffe0ff */
[----:B------:R-:W-:Y:S05]  /*8420*/  @!P0 BRA `(.L_x_138) ;  /* 0x0000000000408947 */ /* 0x000fea0003800000 */
[----:B------:R-:W2:Y:S01]  /*8430*/  LDCU.64 UR8, c[0x4][0x70] ;  /* 0x01000e00ff0877ac */ /* 0x000ea20008000a00 */
[----:B------:R-:W-:Y:S01]  /*8440*/  MOV R3, 0x0 ;  /* 0x0000000000037802 */ /* 0x000fe20000000f00 */
[----:B-1----:R-:W-:Y:S02]  /*8450*/  HFMA2 R12, -RZ, RZ, 0, 5.9604644775390625e-08 ;  /* 0x00000001ff0c7431 */ /* 0x002fe400000001ff */
[----:B------:R-:W-:Y:S02]  /*8460*/  IMAD.MOV.U32 R8, RZ, RZ, 0x192 ;  /* 0x00000192ff087424 */ /* 0x000fe400078e00ff */
[----:B------:R-:W-:Y:S01]  /*8470*/  IMAD.MOV.U32 R13, RZ, RZ, RZ ;  /* 0x000000ffff0d7224 */ /* 0x000fe200078e00ff */
[----:B------:R-:W1:Y:S01]  /*8480*/  LDCU.64 UR6, c[0x4][0x78] ;  /* 0x01000f00ff0677ac */ /* 0x000e620008000a00 */
[----:B------:R-:W3:Y:S01]  /*8490*/  LDC.64 R2, c[0x4][R3] ;  /* 0x0100000003027b82 */ /* 0x000ee20000000a00 */
[----:B------:R-:W5:Y:S01]  /*84a0*/  LDCU.64 UR4, c[0x4][0x10] ;  /* 0x01000200ff0477ac */ /* 0x000f620008000a00 */
[----:B--2---:R-:W-:Y:S01]  /*84b0*/  MOV R5, UR9 ;  /* 0x0000000900057c02 */ /* 0x004fe20008000f00 */
[----:B------:R-:W-:Y:S01]  /*84c0*/  IMAD.U32 R4, RZ, RZ, UR8 ;  /* 0x00000008ff047e24 */ /* 0x000fe2000f8e00ff */
[----:B-1----:R-:W-:Y:S01]  /*84d0*/  MOV R7, UR7 ;  /* 0x0000000700077c02 */ /* 0x002fe20008000f00 */
[----:B------:R-:W-:Y:S01]  /*84e0*/  IMAD.U32 R6, RZ, RZ, UR6 ;  /* 0x00000006ff067e24 */ /* 0x000fe2000f8e00ff */
[----:B-----5:R-:W-:Y:S01]  /*84f0*/  MOV R11, UR5 ;  /* 0x00000005000b7c02 */ /* 0x020fe20008000f00 */
[----:B------:R-:W-:Y:S02]  /*8500*/  IMAD.U32 R10, RZ, RZ, UR4 ;  /* 0x00000004ff0a7e24 */ /* 0x000fe4000f8e00ff */
[----:B------:R-:W-:Y:S07]  /*8510*/  LEPC R20, `(.L_x_138) ;  /* 0x000000001014794e */ /* 0x000fee0000000000 */
[----:B---34-:R-:W-:Y:S05]  /*8520*/  CALL.ABS.NOINC R2 ;  /* 0x0000000002007343 */ /* 0x018fea0003c00000 */
.L_x_138:
[----:B----4-:R-:W-:Y:S01]  /*8530*/  LOP3.LUT R20, R56, 0xffffe000, RZ, 0xc0, !PT ;  /* 0xffffe00038147812 */ /* 0x010fe200078ec0ff */
[----:B------:R-:W-:Y:S05]  /*8540*/  WARPSYNC.ALL ;  /* 0x0000000000007948 */ /* 0x000fea0003800000 */
[----:B------:R-:W-:Y:S01]  /*8550*/  R2UR UR4, R34 ;  /* 0x00000000220472ca */ /* 0x000fe200000e0000 */
[----:B-1----:R-:W-:Y:S01]  /*8560*/  IMAD.U32 R91, RZ, RZ, UR38 ;  /* 0x00000026ff5b7e24 */ /* 0x002fe2000f8e00ff */
        /* <DEDUP_REMOVED lines=8> */
[----:B------:R-:W1:Y:S10]  /*85f0*/  LDTM.x16 R4, tmem[UR4+0x20] ;  /* 0x00002004000479ee */ /* 0x000e740008240000 */
[----:B------:R-:W-:Y:S02]  /*8600*/  @P6 LEA R91, R91, UR36, 0x3 ;  /* 0x000000245b5b6c11 */ /* 0x000fe4000f8e18ff */
[----:B------:R-:W-:Y:S03]  /*8610*/  @P6 SHF.L.U32 R92, RZ, 0x1f, RZ ;  /* 0x0000001fff5c6819 */ /* 0x000fe600000006ff */
[----:B------:R-:W-:Y:S05]  /*8620*/  @P6 VIADD R91, R91, 0x40 ;  /* 0x000000405b5b6836 */ /* 0x000fea0000000000 */
[----:B------:R-:W-:Y:S02]  /*8630*/  @P6 PRMT R90, R90, 0x654, R91 ;  /* 0x000006545a5a6816 */ /* 0x000fe4000000005b */
[----:B------:R-:W-:Y:S01]  /*8640*/  LEA R91, R88, UR36, 0x3 ;  /* 0x00000024585b7c11 */ /* 0x000fe2000f8e18ff */
[C---:B-1----:R-:W-:Y:S01]  /*8650*/  FMUL R0, R32.reuse, R4 ;  /* 0x0000000420007220 */ /* 0x042fe20000400000 */
        /* <DEDUP_REMOVED lines=79> */
.L_x_140:
[----:B------:R-:W-:Y:S05]  /*8b50*/  BSYNC.RECONVERGENT B0 ;  /* 0x0000000000007941 */ /* 0x000fea0003800200 */
.L_x_139:
[----:B------:R-:W-:Y:S01]  /*8b60*/  BAR.SYNC.DEFER_BLOCKING 0x1, 0x80 ;  /* 0x0042000000007b1d */ /* 0x000fe20000010000 */
[----:B------:R-:W-:Y:S04]  /*8b70*/  UIADD3 UR4, UPT, UPT, UR38, 0x1, URZ ;  /* 0x0000000126047890 */ /* 0x000fe8000fffe0ff */
[----:B------:R-:W-:Y:S04]  /*8b80*/  UISETP.NE.AND UP0, UPT, UR4, 0x4, UPT ;  /* 0x000000040400788c */ /* 0x000fe8000bf05270 */
[----:B------:R-:W-:Y:S01]  /*8b90*/  USEL UR37, UR4, URZ, UP0 ;  /* 0x000000ff04257287 */ /* 0x000fe20008000000 */
[----:B------:R2:W-:Y:S01]  /*8ba0*/  @P6 SYNCS.ARRIVE.TRANS64.RED.A1T0 RZ, [R90+URZ], RZ ;  /* 0x000000ff5aff69a7 */ /* 0x0005e200081004ff */
[----:B------:R-:W-:Y:S01]  /*8bb0*/  BSSY B1, `(.L_x_141) ;  /* 0x000001c000017945 */ /* 0x000fe20003800000 */
[----:B------:R-:W4:Y:S01]  /*8bc0*/  @P6 SYNCS.PHASECHK.TRANS64.TRYWAIT P0, [R91+URZ+0x20], R92 ;  /* 0x0000205c5b0065a7 */ /* 0x000f2200080011ff */
[----:B--2---:R-:W-:Y:S01]  /*8bd0*/  HFMA2 R90, -RZ, RZ, 0, 0 ;  /* 0x00000000ff5a7431 */ /* 0x004fe200000001ff */
[----:B----4-:R-:W-:Y:S01]  /*8be0*/  @P6 SEL R43, RZ, 0x1, !P0 ;  /* 0x00000001ff2b6807 */ /* 0x010fe20004000000 */
[----:B------:R-:W-:Y:S06]  /*8bf0*/  @!P6 BRA `(.L_x_142) ;  /* 0x00000000005ce947 */ /* 0x000fec0003800000 */
        /* <DEDUP_REMOVED lines=12> */
.L_x_144:
[----:B------:R-:W-:Y:S05]  /*8cc0*/  BSYNC B0 ;  /* 0x0000000000007941 */ /* 0x000fea0003800000 */
.L_x_143:
[----:B------:R-:W-:Y:S01]  /*8cd0*/  ISETP.NE.AND P0, PT, R89, RZ, PT ;  /* 0x000000ff5900720c */ /* 0x000fe20003f05270 */
[----:B------:R-:W-:Y:S11]  /*8ce0*/  VIADD R88, R88, 0x1 ;  /* 0x0000000158587836 */ /* 0x000ff60000000000 */
[----:B------:R-:W-:Y:S01]  /*8cf0*/  @!UPT UIADD3 URZ, UPT, UPT, URZ, URZ, URZ ;  /* 0x000000fffffff290 */ /* 0x000fe2000fffe0ff */
[----:B------:R2:W4:Y:S04]  /*8d00*/  @P0 LDS.128 R56, [R4] ;  /* 0x0000000004380984 */ /* 0x0005280000000c00 */
[----:B------:R2:W1:Y:S04]  /*8d10*/  @P0 LDS.128 R52, [R3+0x10] ;  /* 0x0000100003340984 */ /* 0x0004680000000c00 */
[----:B------:R2:W1:Y:S04]  /*8d20*/  @P0 LDS.128 R48, [R2+0x20] ;  /* 0x0000200002300984 */ /* 0x0004680000000c00 */
[----:B------:R2:W1:Y:S01]  /*8d30*/  @P0 LDS.128 R44, [R0+0x30] ;  /* 0x00003000002c0984 */ /* 0x0004620000000c00 */
[C---:B------:R-:W-:Y:S04]  /*8d40*/  ISETP.NE.AND P0, PT, R88.reuse, 0x4, PT ;  /* 0x000000045800780c */ /* 0x040fe80003f05270 */
[----:B------:R-:W-:Y:S02]  /*8d50*/  SEL R88, R88, RZ, P0 ;  /* 0x000000ff58587207 */ /* 0x000fe40000000000 */
[----:B------:R-:W-:Y:S02]  /*8d60*/  SEL R90, RZ, 0x1, P0 ;  /* 0x00000001ff5a7807 */ /* 0x000fe40000000000 */
.L_x_142:
[----:B------:R-:W-:Y:S05]  /*8d70*/  BSYNC B1 ;  /* 0x0000000000017941 */ /* 0x000fea0003800000 */
.L_x_141:
        /* <DEDUP_REMOVED lines=21> */
.L_x_146:
[----:B----4-:R-:W-:Y:S01]  /*8ed0*/  LOP3.LUT R20, R56, 0xffffe000, RZ, 0xc0, !PT ;  /* 0xffffe00038147812 */ /* 0x010fe200078ec0ff */
[----:B------:R-:W-:Y:S05]  /*8ee0*/  WARPSYNC.ALL ;  /* 0x0000000000007948 */ /* 0x000fea0003800000 */
[----:B------:R-:W-:Y:S01]  /*8ef0*/  R2UR UR4, R34 ;  /* 0x00000000220472ca */ /* 0x000fe200000e0000 */
[----:B------:R-:W-:Y:S01]  /*8f00*/  IMAD.U32 R92, RZ, RZ, UR37 ;  /* 0x00000025ff5c7e24 */ /* 0x000fe2000f8e00ff */
[----:B------:R-:W-:Y:S01]  /*8f10*/  LOP3.LUT R21, R57, 0xffffe000, RZ, 0xc0, !PT ;  /* 0xffffe00039157812 */ /* 0x000fe200078ec0ff */
[----:B-1----:R-:W-:Y:S01]  /*8f20*/  IMAD.U32 R91, RZ, RZ, UR46 ;  /* 0x0000002eff5b7e24 */ /* 0x002fe2000f8e00ff */
        /* <DEDUP_REMOVED lines=8> */
[----:B------:R-:W-:Y:S03]  /*8fb0*/  @P6 SHF.L.U32 R93, R90, 0x1f, RZ ;  /* 0x0000001f5a5d6819 */ /* 0x000fe600000006ff */
        /* <DEDUP_REMOVED lines=83> */
.L_x_148:
[----:B------:R-:W-:Y:S05]  /*94f0*/  BSYNC.RECONVERGENT B0 ;  /* 0x0000000000007941 */ /* 0x000fea0003800200 */
.L_x_147:
        /* <DEDUP_REMOVED lines=18> */
[----:B------:R-:W-:Y:S04]  /*9620*/  SHF.L.U32 R5, R90, 0x1f, RZ ;  /* 0x0000001f5a057819 */ /* 0x000fe800000006ff */
[----:B------:R-:W1:Y:S02]  /*9630*/  SYNCS.PHASECHK.TRANS64.TRYWAIT P0, [R92+URZ+0x20], R5 ;  /* 0x000020055c0075a7 */ /* 0x000e6400080011ff */
[----:B-1----:R-:W-:Y:S05]  /*9640*/  @!P0 BRA `(.L_x_153) ;  /* 0x00000034007c8947 */ /* 0x002fea0003800000 */
.L_x_152:
[----:B------:R-:W-:Y:S05]  /*9650*/  BSYNC B0 ;  /* 0x0000000000007941 */ /* 0x000fea0003800000 */
.L_x_151:
[----:B------:R-:W-:Y:S01]  /*9660*/  ISETP.NE.AND P0, PT, R89, RZ, PT ;  /* 0x000000ff5900720c */ /* 0x000fe20003f05270 */
[----:B------:R-:W-:Y:S11]  /*9670*/  VIADD R88, R88, 0x1 ;  /* 0x0000000158587836 */ /* 0x000ff60000000000 */
[----:B------:R-:W-:Y:S01]  /*9680*/  @!UPT UIADD3 URZ, UPT, UPT, URZ, URZ, URZ ;  /* 0x000000fffffff290 */ /* 0x000fe2000fffe0ff */
[----:B------:R2:W4:Y:S04]  /*9690*/  @P0 LDS.128 R56, [R4] ;  /* 0x0000000004380984 */ /* 0x0005280000000c00 */
[----:B------:R2:W2:Y:S04]  /*96a0*/  @P0 LDS.128 R52, [R3+0x10] ;  /* 0x0000100003340984 */ /* 0x0004a80000000c00 */
[----:B------:R2:W2:Y:S04]  /*96b0*/  @P0 LDS.128 R48, [R2+0x20] ;  /* 0x0000200002300984 */ /* 0x0004a80000000c00 */
[----:B------:R2:W2:Y:S01]  /*96c0*/  @P0 LDS.128 R44, [R0+0x30] ;  /* 0x00003000002c0984 */ /* 0x0004a20000000c00 */
[C---:B------:R-:W-:Y:S04]  /*96d0*/  ISETP.NE.AND P0, PT, R88.reuse, 0x4, PT ;  /* 0x000000045800780c */ /* 0x040fe80003f05270 */
[----:B-1----:R-:W-:Y:S02]  /*96e0*/  SEL R5, RZ, 0x1, P0 ;  /* 0x00000001ff057807 */ /* 0x002fe40000000000 */
[----:B------:R-:W-:Y:S02]  /*96f0*/  SEL R88, R88, RZ, P0 ;  /* 0x000000ff58587207 */ /* 0x000fe40000000000 */
[----:B------:R-:W-:Y:S02]  /*9700*/  LOP3.LUT R90, R90, R5, RZ, 0x3c, !PT ;  /* 0x000000055a5a7212 */ /* 0x000fe400078e3cff */
.L_x_150:
[----:B------:R-:W-:Y:S05]  /*9710*/  BSYNC B1 ;  /* 0x0000000000017941 */ /* 0x000fea0003800000 */
.L_x_149:
        /* <DEDUP_REMOVED lines=21> */
.L_x_154:
[----:B----4-:R-:W-:Y:S01]  /*9870*/  LOP3.LUT R20, R56, 0xffffe000, RZ, 0xc0, !PT ;  /* 0xffffe00038147812 */ /* 0x010fe200078ec0ff */
        /* <DEDUP_REMOVED lines=11> */
[----:B-1----:R-:W1:Y:S10]  /*9930*/  LDTM.x16 R4, tmem[UR4+0x40] ;  /* 0x00004004000479ee */ /* 0x002e740008240000 */
        /* <DEDUP_REMOVED lines=31> */
[----:B------:R1:W-:Y:S01]  /*9b30*/  STS.128 [R79], R36 ;  /* 0x000000244f007388 */ /* 0x0003e20000000c00 */
        /* <DEDUP_REMOVED lines=44> */
[----:B------:R-:W-:Y:S02]  /*9e00*/  UIADD3 UR4, UPT, UPT, UR36, 0x200, URZ ;  /* 0x0000020024047890 */ /* 0x000fe4000fffe0ff */
[----:B------:R-:W-:Y:S01]  /*9e10*/  UIADD3 UR9, UPT, UPT, UR41, 0x40, URZ ;  /* 0x0000004029097890 */ /* 0x000fe2000fffe0ff */
[----:B------:R-:W-:Y:S01]  /*9e20*/  UMOV UR10, UR42 ;  /* 0x0000002a000a7c82 */ /* 0x000fe20008000000 */
[----:B------:R-:W-:Y:S02]  /*9e30*/  UMOV UR11, UR60 ;  /* 0x0000003c000b7c82 */ /* 0x000fe40008000000 */
        /* <DEDUP_REMOVED lines=8> */
.L_x_156:
[----:B------:R-:W-:Y:S05]  /*9ec0*/  BSYNC.RECONVERGENT B0 ;  /* 0x0000000000007941 */ /* 0x000fea0003800200 */
.L_x_155:
        /* <DEDUP_REMOVED lines=21> */
.L_x_160:
[----:B------:R-:W-:Y:S05]  /*a020*/  BSYNC B0 ;  /* 0x0000000000007941 */ /* 0x000fea0003800000 */
.L_x_159:
        /* <DEDUP_REMOVED lines=11> */
.L_x_158:
[----:B------:R-:W-:Y:S05]  /*a0e0*/  BSYNC B1 ;  /* 0x0000000000017941 */ /* 0x000fea0003800000 */
.L_x_157:
        /* <DEDUP_REMOVED lines=21> */
.L_x_162:
        /* <DEDUP_REMOVED lines=98> */
.L_x_164:
[----:B------:R-:W-:Y:S05]  /*a860*/  BSYNC.RECONVERGENT B0 ;  /* 0x0000000000007941 */ /* 0x000fea0003800200 */
.L_x_163:
        /* <DEDUP_REMOVED lines=21> */
.L_x_168:
[----:B------:R-:W-:Y:S05]  /*a9c0*/  BSYNC B0 ;  /* 0x0000000000007941 */ /* 0x000fea0003800000 */
.L_x_167:
        /* <DEDUP_REMOVED lines=11> */
.L_x_166:
[----:B------:R-:W-:Y:S05]  /*aa80*/  BSYNC B1 ;  /* 0x0000000000017941 */ /* 0x000fea0003800000 */
.L_x_165:
        /* <DEDUP_REMOVED lines=21> */
.L_x_170:
        /* <DEDUP_REMOVED lines=98> */
.L_x_172:
[----:B------:R-:W-:Y:S05]  /*b200*/  BSYNC.RECONVERGENT B0 ;  /* 0x0000000000007941 */ /* 0x000fea0003800200 */
.L_x_171:
        /* <DEDUP_REMOVED lines=13> */
[C---:B------:R-:W-:Y:S01]  /*b2e0*/  @P1 IMAD R3, R88.reuse, 0x2000, R79 ;  /* 0x0000200058031824 */ /* 0x040fe200078e024f */
[C---:B------:R-:W-:Y:S01]  /*b2f0*/  @P1 LEA R0, R88.reuse, R77, 0xd ;  /* 0x0000004d58001211 */ /* 0x040fe200078e68ff */
[C---:B------:R-:W-:Y:S02]  /*b300*/  @P1 IMAD R2, R88.reuse, 0x2000, R78 ;  /* 0x0000200058021824 */ /* 0x040fe400078e024e */
[----:B------:R-:W-:Y:S01]  /*b310*/  @P1 IMAD R88, R88, 0x2000, R85 ;  /* 0x0000200058581824 */ /* 0x000fe200078e0255 */
[----:B------:R-:W-:Y:S06]  /*b320*/  @P0 BRA `(.L_x_176) ;  /* 0x00000000000c0947 */ /* 0x000fec0003800000 */
[----:B-1----:R-:W-:Y:S04]  /*b330*/  SHF.L.U32 R5, R90, 0x1f, RZ ;  /* 0x0000001f5a057819 */ /* 0x002fe800000006ff */
[----:B------:R-:W1:Y:S02]  /*b340*/  SYNCS.PHASECHK.TRANS64.TRYWAIT P0, [R92+URZ+0x20], R5 ;  /* 0x000020055c0075a7 */ /* 0x000e6400080011ff */
[----:B-1----:R-:W-:Y:S05]  /*b350*/  @!P0 BRA `(.L_x_177) ;  /* 0x0000001800748947 */ /* 0x002fea0003800000 */
.L_x_176:
[----:B------:R-:W-:Y:S05]  /*b360*/  BSYNC B0 ;  /* 0x0000000000007941 */ /* 0x000fea0003800000 */
.L_x_175:
[----:B------:R-:W-:Y:S11]  /*b370*/  ISETP.NE.AND P0, PT, R89, RZ, PT ;  /* 0x000000ff5900720c */ /* 0x000ff60003f05270 */
[----:B------:R-:W-:Y:S02]  /*b380*/  @!UPT UIADD3 URZ, UPT, UPT, URZ, URZ, URZ ;  /* 0x000000fffffff290 */ /* 0x000fe4000fffe0ff */
[----:B------:R2:W4:Y:S04]  /*b390*/  @P0 LDS.128 R56, [R3] ;  /* 0x0000000003380984 */ /* 0x0005280000000c00 */
[----:B------:R2:W1:Y:S04]  /*b3a0*/  @P0 LDS.128 R52, [R2+0x10] ;  /* 0x0000100002340984 */ /* 0x0004680000000c00 */
[----:B------:R2:W1:Y:S04]  /*b3b0*/  @P0 LDS.128 R48, [R0+0x20] ;  /* 0x0000200000300984 */ /* 0x0004680000000c00 */
[----:B------:R2:W1:Y:S02]  /*b3c0*/  @P0 LDS.128 R44, [R88+0x30] ;  /* 0x00003000582c0984 */ /* 0x0004640000000c00 */
.L_x_174:
[----:B------:R-:W-:Y:S05]  /*b3d0*/  BSYNC B1 ;  /* 0x0000000000017941 */ /* 0x000fea0003800000 */
.L_x_173:
        /* <DEDUP_REMOVED lines=21> */
.L_x_178:
[----:B------:R-:W-:Y:S01]  /*b530*/  ISETP.NE.AND P0, PT, R81, RZ, PT ;  /* 0x000000ff5100720c */ /* 0x000fe20003f05270 */
[----:B------:R-:W-:Y:S05]  /*b540*/  WARPSYNC.ALL ;  /* 0x0000000000007948 */ /* 0x000fea0003800000 */
[----:B------:R-:W-:Y:S01]  /*b550*/  R2UR UR4, R34 ;  /* 0x00000000220472ca */ /* 0x000fe200000e0000 */
[----:B------:R-:W-:Y:S01]  /*b560*/  VIADD R87, R87, 0xb0 ;  /* 0x000000b057577836 */ /* 0x000fe20000000000 */
[----:B----4-:R-:W-:Y:S01]  /*b570*/  LOP3.LUT R0, R56, 0xffffe000, RZ, 0xc0, !PT ;  /* 0xffffe00038007812 */ /* 0x010fe200078ec0ff */
[----:B------:R-:W-:Y:S01]  /*b580*/  BSSY.RECONVERGENT B0, `(.L_x_179) ;  /* 0x0000059000007945 */ /* 0x000fe20003800200 */
[----:B------:R-:W-:Y:S02]  /*b590*/  LOP3.LUT R2, R57, 0xffffe000, RZ, 0xc0, !PT ;  /* 0xffffe00039027812 */ /* 0x000fe400078ec0ff */
[----:B------:R-:W-:Y:S02]  /*b5a0*/  LOP3.LUT R3, R58, 0xffffe000, RZ, 0xc0, !PT ;  /* 0xffffe0003a037812 */ /* 0x000fe400078ec0ff */
[----:B------:R-:W-:Y:S02]  /*b5b0*/  LOP3.LUT R20, R59, 0xffffe000, RZ, 0xc0, !PT ;  /* 0xffffe0003b147812 */ /* 0x000fe400078ec0ff */
[----:B-1----:R-:W-:Y:S02]  /*b5c0*/  LOP3.LUT R21, R52, 0xffffe000, RZ, 0xc0, !PT ;  /* 0xffffe00034157812 */ /* 0x002fe400078ec0ff */
[----:B------:R-:W-:Y:S01]  /*b5d0*/  LOP3.LUT R36, R53, 0xffffe000, RZ, 0xc0, !PT ;  /* 0xffffe00035247812 */ /* 0x000fe200078ec0ff */
[----:B------:R-:W1:Y:S01]  /*b5e0*/  LDTM.x16 R4, tmem[UR4+0x70] ;  /* 0x00007004000479ee */ /* 0x000e620008240000 */
[----:B------:R-:W-:Y:S01]  /*b5f0*/  LOP3.LUT R37, R54, 0xffffe000, RZ, 0xc0, !PT ;  /* 0xffffe00036257812 */ /* 0x000fe200078ec0ff */
[----:B------:R-:W-:Y:S01]  /*b600*/  NOP ;  /* 0x0000000000007918 */ /* 0x000fe20000000000 */
[----:B------:R-:W-:Y:S02]  /*b610*/  LOP3.LUT R38, R55, 0xffffe000, RZ, 0xc0, !PT ;  /* 0xffffe00037267812 */ /* 0x000fe400078ec0ff */
[----:B------:R-:W-:Y:S02]  /*b620*/  LOP3.LUT R87, R87, 0xfefffff8, RZ, 0xc0, !PT ;  /* 0xfefffff857577812 */ /* 0x000fe400078ec0ff */
[----:B------:R-:W-:Y:S02]  /*b630*/  LOP3.LUT R39, R48, 0xffffe000, RZ, 0xc0, !PT ;  /* 0xffffe00030277812 */ /* 0x000fe400078ec0ff */
[----:B------:R-:W-:Y:S01]  /*b640*/  LOP3.LUT R40, R49, 0xffffe000, RZ, 0xc0, !PT ;  /* 0xffffe00031287812 */ /* 0x000fe200078ec0ff */
[----:B-1----:R1:W-:Y:S01]  /*b650*/  SYNCS.ARRIVE.TRANS64.RED.A1T0 RZ, [R87+URZ], RZ ;  /* 0x000000ff57ff79a7 */ /* 0x0023e200081004ff */
[----:B------:R-:W-:Y:S02]  /*b660*/  LOP3.LUT R41, R50, 0xffffe000, RZ, 0xc0, !PT ;  /* 0xffffe00032297812 */ /* 0x000fe400078ec0ff */
[----:B------:R-:W-:Y:S02]  /*b670*/  LOP3.LUT R42, R51, 0xffffe000, RZ, 0xc0, !PT ;  /* 0xffffe000332a7812 */ /* 0x000fe400078ec0ff */
[----:B------:R-:W-:Y:S02]  /*b680*/  LOP3.LUT R43, R44, 0xffffe000, RZ, 0xc0, !PT ;  /* 0xffffe0002c2b7812 */ /* 0x000fe400078ec0ff */
[----:B------:R-:W-:Y:S02]  /*b690*/  LOP3.LUT R44, R45, 0xffffe000, RZ, 0xc0, !PT ;  /* 0xffffe0002d2c7812 */ /* 0x000fe400078ec0ff */
[----:B------:R-:W-:Y:S02]  /*b6a0*/  LOP3.LUT R45, R46, 0xffffe000, RZ, 0xc0, !PT ;  /* 0xffffe0002e2d7812 */ /* 0x000fe400078ec0ff */
[----:B------:R-:W-:Y:S01]  /*b6b0*/  LOP3.LUT R46, R47, 0xffffe000, RZ, 0xc0, !PT ;  /* 0xffffe0002f2e7812 */ /* 0x000fe200078ec0ff */
[C---:B------:R-:W-:Y:S01]  /*b6c0*/  FMUL R4, R32.reuse, R4 ;  /* 0x0000000420047220 */ /* 0x040fe20000400000 */
[C---:B------:R-:W-:Y:S01]  /*b6d0*/  FMUL R5, R32.reuse, R5 ;  /* 0x0000000520057220 */ /* 0x040fe20000400000 */
[C---:B------:R-:W-:Y:S01]  /*b6e0*/  FMUL R6, R32.reuse, R6 ;  /* 0x0000000620067220 */ /* 0x040fe20000400000 */
[C---:B------:R-:W-:Y:S01]  /*b6f0*/  FMUL R7, R32.reuse, R7 ;  /* 0x0000000720077220 */ /* 0x040fe20000400000 */
[C---:B------:R-:W-:Y:S01]  /*b700*/  FFMA R4, R35.reuse, R0, R4 ;  /* 0x0000000023047223 */ /* 0x040fe20000000004 */
[C---:B------:R-:W-:Y:S01]  /*b710*/  FFMA R5, R35.reuse, R2, R5 ;  /* 0x0000000223057223 */ /* 0x040fe20000000005 */
[C---:B------:R-:W-:Y:S01]  /*b720*/  FFMA R6, R35.reuse, R3, R6 ;  /* 0x0000000323067223 */ /* 0x040fe20000000006 */
[C---:B------:R-:W-:Y:S01]  /*b730*/  FFMA R7, R35.reuse, R20, R7 ;  /* 0x0000001423077223 */ /* 0x040fe20000000007 */
[C---:B------:R-:W-:Y:S01]  /*b740*/  FMUL R8, R32.reuse, R8 ;  /* 0x0000000820087220 */ /* 0x040fe20000400000 */
        /* <DEDUP_REMOVED lines=9> */
[----:B------:R-:W-:Y:S01]  /*b7e0*/  F2FP.TF32.F32.PACK_B R7, R7 ;  /* 0x00000007ff07723e */ /* 0x000fe200024050ff */
[C---:B------:R-:W-:Y:S01]  /*b7f0*/  FFMA R11, R35.reuse, R38, R11 ;  /* 0x00000026230b7223 */ /* 0x040fe2000000000b */
[C---:B------:R-:W-:Y:S01]  /*b800*/  FMUL R12, R32.reuse, R12 ;  /* 0x0000000c200c7220 */ /* 0x040fe20000400000 */
[----:B------:R-:W-:Y:S01]  /*b810*/  F2FP.TF32.F32.PACK_B R8, R8 ;  /* 0x00000008ff08723e */ /* 0x000fe200024050ff */
[C---:B------:R-:W-:Y:S01]  /*b820*/  FMUL R13, R32.reuse, R13 ;  /* 0x0000000d200d7220 */ /* 0x040fe20000400000 */
[----:B------:R1:W-:Y:S01]  /*b830*/  STS.128 [R79+0x6000], R4 ;  /* 0x006000044f007388 */ /* 0x0003e20000000c00 */
        /* <DEDUP_REMOVED lines=8> */
[C---:B------:R-:W-:Y:S01]  /*b8c0*/  FFMA R15, R35.reuse, R42, R15 ;  /* 0x0000002a230f7223 */ /* 0x040fe2000000000f */
[C---:B------:R-:W-:Y:S01]  /*b8d0*/  FMUL R16, R32.reuse, R16 ;  /* 0x0000001020107220 */ /* 0x040fe20000400000 */
[----:B------:R-:W-:Y:S01]  /*b8e0*/  F2FP.TF32.F32.PACK_B R12, R12 ;  /* 0x0000000cff0c723e */ /* 0x000fe200024050ff */
[----:B------:R1:W-:Y:S01]  /*b8f0*/  STS.128 [R78+0x6010], R8 ;  /* 0x006010084e007388 */ /* 0x0003e20000000c00 */
[C---:B------:R-:W-:Y:S01]  /*b900*/  FMUL R17, R32.reuse, R17 ;  /* 0x0000001120117220 */ /* 0x040fe20000400000 */
[C---:B------:R-:W-:Y:S01]  /*b910*/  FMUL R18, R32.reuse, R18 ;  /* 0x0000001220127220 */ /* 0x040fe20000400000 */
[----:B------:R-:W-:Y:S01]  /*b920*/  FMUL R19, R32, R19 ;  /* 0x0000001320137220 */ /* 0x000fe20000400000 */
[----:B------:R-:W-:Y:S01]  /*b930*/  F2FP.TF32.F32.PACK_B R13, R13 ;  /* 0x0000000dff0d723e */ /* 0x000fe200024050ff */
[C---:B------:R-:W-:Y:S01]  /*b940*/  FFMA R16, R35.reuse, R43, R16 ;  /* 0x0000002b23107223 */ /* 0x040fe20000000010 */
[----:B------:R-:W-:Y:S01]  /*b950*/  F2FP.TF32.F32.PACK_B R14, R14 ;  /* 0x0000000eff0e723e */ /* 0x000fe200024050ff */
[C---:B------:R-:W-:Y:S01]  /*b960*/  FFMA R17, R35.reuse, R44, R17 ;  /* 0x0000002c23117223 */ /* 0x040fe20000000011 */
[----:B------:R-:W-:Y:S01]  /*b970*/  F2FP.TF32.F32.PACK_B R15, R15 ;  /* 0x0000000fff0f723e */ /* 0x000fe200024050ff */
[C---:B------:R-:W-:Y:S01]  /*b980*/  FFMA R18, R35.reuse, R45, R18 ;  /* 0x0000002d23127223 */ /* 0x040fe20000000012 */
[----:B------:R-:W-:Y:S01]  /*b990*/  FFMA R19, R35, R46, R19 ;  /* 0x0000002e23137223 */ /* 0x000fe20000000013 */
[----:B------:R-:W-:Y:S02]  /*b9a0*/  F2FP.TF32.F32.PACK_B R16, R16 ;  /* 0x00000010ff10723e */ /* 0x000fe400024050ff */
[----:B------:R1:W-:Y:S01]  /*b9b0*/  STS.128 [R77+0x6020], R12 ;  /* 0x0060200c4d007388 */ /* 0x0003e20000000c00 */
[----:B------:R-:W-:Y:S02]  /*b9c0*/  F2FP.TF32.F32.PACK_B R17, R17 ;  /* 0x00000011ff11723e */ /* 0x000fe400024050ff */
        /* <DEDUP_REMOVED lines=20> */
.L_x_180:
[----:B------:R-:W-:Y:S05]  /*bb10*/  BSYNC.RECONVERGENT B0 ;  /* 0x0000000000007941 */ /* 0x000fea0003800200 */
.L_x_179:
[----:B------:R-:W-:Y:S01]  /*bb20*/  BAR.SYNC.DEFER_BLOCKING 0x1, 0x80 ;  /* 0x0042000000007b1d */ /* 0x000fe20000010000 */
[----:B------:R-:W-:Y:S01]  /*bb30*/  UISETP.NE.AND UP0, UPT, UR39, -0x8, UPT ;  /* 0xfffffff82700788c */ /* 0x000fe2000bf05270 */
[----:B------:R-:W-:Y:S08]  /*bb40*/  IADD3 R0, PT, PT, R30, 0x1, RZ ;  /* 0x000000011e007810 */ /* 0x000ff00007ffe0ff */
[----:B------:R-:W-:Y:S05]  /*bb50*/  BRA.U !UP0, `(.L_x_181) ;  /* 0x0000000108287547 */ /* 0x000fea000b800000 */
[----:B------:R-:W-:Y:S01]  /*bb60*/  ISETP.NE.AND P0, PT, R86, RZ, PT ;  /* 0x000000ff5600720c */ /* 0x000fe20003f05270 */
[----:B------:R-:W-:Y:S01]  /*bb70*/  IMAD.U32 R3, RZ, RZ, UR37 ;  /* 0x00000025ff037e24 */ /* 0x000fe2000f8e00ff */
[----:B------:R-:W-:Y:S01]  /*bb80*/  UIADD3 UR4, UPT, UPT, UR37, 0x1, URZ ;  /* 0x0000000125047890 */ /* 0x000fe2000fffe0ff */
[----:B------:R-:W-:Y:S03]  /*bb90*/  IMAD.U32 R2, RZ, RZ, UR46 ;  /* 0x0000002eff027e24 */ /* 0x000fe6000f8e00ff */
[----:B------:R-:W-:Y:S04]  /*bba0*/  UISETP.NE.AND UP0, UPT, UR4, 0x4, UPT ;  /* 0x000000040400788c */ /* 0x000fe8000bf05270 */
[----:B------:R-:W-:Y:S03]  /*bbb0*/  USEL UR37, UR4, URZ, UP0 ;  /* 0x000000ff04257287 */ /* 0x000fe60008000000 */
[----:B------:R-:W-:Y:S05]  /*bbc0*/  @P0 LEA R3, R3, UR36, 0x3 ;  /* 0x0000002403030c11 */ /* 0x000fea000f8e18ff */
[----:B------:R-:W-:Y:S05]  /*bbd0*/  @P0 VIADD R3, R3, 0x40 ;  /* 0x0000004003030836 */ /* 0x000fea0000000000 */
[----:B------:R-:W-:Y:S04]  /*bbe0*/  @P0 PRMT R2, R2, 0x654, R3 ;  /* 0x0000065402020816 */ /* 0x000fe80000000003 */
[----:B------:R2:W-:Y:S03]  /*bbf0*/  @P0 SYNCS.ARRIVE.TRANS64.RED.A1T0 RZ, [R2+URZ], RZ ;  /* 0x000000ff02ff09a7 */ /* 0x0005e600081004ff */
.L_x_181:
[----:B------:R-:W-:Y:S01]  /*bc00*/  ISETP.NE.AND P2, PT, R82, RZ, PT ;  /* 0x000000ff5200720c */ /* 0x000fe20003f45270 */
[----:B------:R-:W-:Y:S01]  /*bc10*/  UIADD3 UR39, UPT, UPT, UR39, 0x8, URZ ;  /* 0x0000000827277890 */ /* 0x000fe2000fffe0ff */
[----:B------:R-:W-:Y:S01]  /*bc20*/  ISETP.NE.AND P0, PT, R84, 0x2, PT ;  /* 0x000000025400780c */ /* 0x000fe20003f05270 */
[----:B------:R-:W-:Y:S01]  /*bc30*/  IMAD.IADD R20, R29, 0x1, R66 ;  /* 0x000000011d147824 */ /* 0x000fe200078e0242 */
[----:B------:R-:W-:Y:S01]  /*bc40*/  ISETP.NE.AND P1, PT, R0, 0x4, PT ;  /* 0x000000040000780c */ /* 0x000fe20003f25270 */
[----:B------:R-:W-:Y:S01]  /*bc50*/  IMAD.IADD R21, R31, 0x1, R68 ;  /* 0x000000011f157824 */ /* 0x000fe200078e0244 */
[----:B--2---:R-:W-:Y:S02]  /*bc60*/  SEL R2, RZ, 0x1, P0 ;  /* 0x00000001ff027807 */ /* 0x004fe40000000000 */
[----:B------:R-:W-:Y:S02]  /*bc70*/  SEL R3, RZ, 0x1, P1 ;  /* 0x00000001ff037807 */ /* 0x000fe40000800000 */
[----:B------:R-:W-:Y:S02]  /*bc80*/  LOP3.LUT R75, R75, R2, RZ, 0x3c, !PT ;  /* 0x000000024b4b7212 */ /* 0x000fe400078e3cff */
[----:B------:R-:W-:Y:S02]  /*bc90*/  LOP3.LUT R76, R76, R3, RZ, 0x3c, !PT ;  /* 0x000000034c4c7212 */ /* 0x000fe400078e3cff */
[----:B------:R-:W-:Y:S02]  /*bca0*/  @P2 R2UR UR60, R74 ;  /* 0x000000004a3c22ca */ /* 0x000fe400000e0000 */
[----:B------:R-:W-:Y:S02]  /*bcb0*/  SEL R84, R84, RZ, P0 ;  /* 0x000000ff54547207 */ /* 0x000fe40000000000 */
[----:B------:R-:W-:Y:S01]  /*bcc0*/  SEL R30, R0, RZ, P1 ;  /* 0x000000ff001e7207 */ /* 0x000fe20000800000 */
[----:B------:R-:W-:Y:S10]  /*bcd0*/  @P2 BRA `(.L_x_182) ;  /* 0xffffffa400ac2947 */ /* 0x000ff4000383ffff */
[----:B------:R-:W-:-:S09]  /*bce0*/  UISETP.NE.AND UP0, UPT, UR47, URZ, UPT ;  /* 0x000000ff2f00728c */ /* 0x000fd2000bf05270 */
[----:B------:R-:W-:Y:S05]  /*bcf0*/  BRA.U !UP0, `(.L_x_183) ;  /* 0x0000000108487547 */ /* 0x000fea000b800000 */
[----:B------:R-:W2:Y:S02]  /*bd00*/  LDCU.64 UR4, c[0x0][0x890] ;  /* 0x00011200ff0477ac */ /* 0x000ea40008000a00 */
[----:B--2---:R-:W-:-:S04]  /*bd10*/  UISETP.NE.U32.AND UP0, UPT, UR4, URZ, UPT ;  /* 0x000000ff0400728c */ /* 0x004fc8000bf05070 */
[----:B------:R-:W-:-:S09]  /*bd20*/  UISETP.NE.AND.EX UP0, UPT, UR5, URZ, UPT, UP0 ;  /* 0x000000ff0500728c */ /* 0x000fd2000bf05300 */
[----:B------:R-:W-:Y:S05]  /*bd30*/  BRA.U UP0, `(.L_x_184) ;  /* 0x00000001000c7547 */ /* 0x000fea000b800000 */
[----:B------:R-:W-:-:S13]  /*bd40*/  FSETP.NEU.AND P0, PT, R35, RZ, PT ;  /* 0x000000ff2300720b */ /* 0x000fda0003f0d000 */
[----:B------:R-:W-:Y:S05]  /*bd50*/  @!P0 EXIT ;  /* 0x000000000000894d */ /* 0x000fea0003800000 */
[----:B------:R-:W-:Y:S05]  /*bd60*/  BRA `(.L_x_183) ;  /* 0x00000000002c7947 */ /* 0x000fea0003800000 */
.L_x_184:
[----:B------:R-:W-:Y:S01]  /*bd70*/  ISETP.NE.AND P0, PT, R83, RZ, PT ;  /* 0x000000ff5300720c */ /* 0x000fe20003f05270 */
[----:B------:R-:W-:-:S12]  /*bd80*/  BSSY.RECONVERGENT B0, `(.L_x_183) ;  /* 0x0000009000007945 */ /* 0x000fd80003800200 */
[----:B------:R-:W-:Y:S05]  /*bd90*/  @P0 BRA `(.L_x_185) ;  /* 0x0000000000140947 */ /* 0x000fea0003800000 */
[----:B------:R-:W2:Y:S02]  /*bda0*/  LDCU.64 UR4, c[0x0][0x888] ;  /* 0x00011100ff0477ac */ /* 0x000ea40008000a00 */
[----:B--2---:R-:W-:-:S04]  /*bdb0*/  ISETP.NE.U32.AND P0, PT, RZ, UR4, PT ;  /* 0x00000004ff007c0c */ /* 0x004fc8000bf05070 */
[----:B------:R-:W-:-:S13]  /*bdc0*/  ISETP.NE.AND.EX P0, PT, RZ, UR5, PT, P0 ;  /* 0x00000005ff007c0c */ /* 0x000fda000bf05300 */
[----:B------:R-:W-:Y:S05]  /*bdd0*/  @!P0 EXIT ;  /* 0x000000000000894d */ /* 0x000fea0003800000 */
[----:B------:R-:W-:Y:S05]  /*bde0*/  BRA `(.L_x_186) ;  /* 0x0000000000087947 */ /* 0x000fea0003800000 */
.L_x_185:
[----:B------:R-:W-:-:S13]  /*bdf0*/  FSETP.NEU.AND P0, PT, R35, RZ, PT ;  /* 0x000000ff2300720b */ /* 0x000fda0003f0d000 */
[----:B------:R-:W-:Y:S05]  /*be00*/  @!P0 EXIT ;  /* 0x000000000000894d */ /* 0x000fea0003800000 */
.L_x_186:
[----:B------:R-:W-:Y:S05]  /*be10*/  BSYNC.RECONVERGENT B0 ;  /* 0x0000000000007941 */ /* 0x000fea0003800200 */
.L_x_183:
[----:B------:R-:W-:Y:S01]  /*be20*/  ULEA UR4, UR37, UR36, 0x3 ;  /* 0x0000002425047291 */ /* 0x000fe2000f8e18ff */
[----:B------:R-:W-:-:S04]  /*be30*/  DEPBAR.LE SB0, 0x0 ;  /* 0x000080000000791a */ /* 0x000fc80000000000 */
[----:B------:R-:W-:-:S04]  /*be40*/  UIADD3 UR4, UPT, UPT, UR4, 0x40, URZ ;  /* 0x0000004004047890 */ /* 0x000fc8000fffe0ff */
[----:B------:R-:W-:-:S09]  /*be50*/  UPRMT UR4, UR46, 0x654, UR4 ;  /* 0x000006542e047896 */ /* 0x000fd20008000004 */
[----:B------:R-:W-:Y:S01]  /*be60*/  SYNCS.ARRIVE.TRANS64.RED.A1T0 RZ, [UR4], RZ ;  /* 0x000000ffffff79a7 */ /* 0x000fe20008100404 */
[----:B------:R-:W-:Y:S05]  /*be70*/  EXIT ;  /* 0x000000000000794d */ /* 0x000fea0003800000 */
.L_x_24:
[----:B--2---:R2:W4:Y:S02]  /*be80*/  SYNCS.PHASECHK.TRANS64.TRYWAIT P0, [R3+URZ+0xe0], R2 ;  /* 0x0000e002030075a7 */ /* 0x00452400080011ff */
[----:B----4-:R-:W-:Y:S05]  /*be90*/  @!P0 NANOSLEEP.SYNCS 0x989680 ;  /* 0x009896800000895d */ /* 0x010fea0003900000 */
[----:B------:R-:W4:Y:S02]  /*bea0*/  @!P0 SYNCS.PHASECHK.TRANS64 P0, [R3+URZ+0xe0], R2 ;  /* 0x0000e002030085a7 */ /* 0x000f2400080010ff */
[----:B----4-:R-:W-:Y:S05]  /*beb0*/  @!P0 BRA `(.L_x_24) ;  /* 0xfffffffc00f08947 */ /* 0x010fea000383ffff */
[----:B------:R-:W-:Y:S05]  /*bec0*/  BRA `(.L_x_187) ;  /* 0xffffff5800507947 */ /* 0x000fea000383ffff */
.L_x_27:
[----:B-1----:R-:W-:-:S07]  /*bed0*/  MOV R2, UR7 ;  /* 0x0000000700027c02 */ /* 0x002fce0008000f00 */
.L_x_188:
[----:B-1----:R1:W2:Y:S02]  /*bee0*/  SYNCS.PHASECHK.TRANS64.TRYWAIT P0, [R2+URZ+0x10], R5 ;  /* 0x00001005020075a7 */ /* 0x0022a400080011ff */
[----:B--2---:R-:W-:Y:S05]  /*bef0*/  @!P0 NANOSLEEP.SYNCS 0x989680 ;  /* 0x009896800000895d */ /* 0x004fea0003900000 */
[----:B------:R-:W2:Y:S02]  /*bf00*/  @!P0 SYNCS.PHASECHK.TRANS64 P0, [R2+URZ+0x10], R5 ;  /* 0x00001005020085a7 */ /* 0x000ea400080010ff */
[----:B--2---:R-:W-:Y:S05]  /*bf10*/  @!P0 BRA `(.L_x_188) ;  /* 0xfffffffc00f08947 */ /* 0x004fea000383ffff */
[----:B------:R-:W-:Y:S05]  /*bf20*/  BRA `(.L_x_26) ;  /* 0xffffff5800b87947 */ /* 0x000fea000383ffff */
.L_x_36:
[----:B------:R-:W-:-:S07]  /*bf30*/  MOV R2, UR7 ;  /* 0x0000000700027c02 */ /* 0x000fce0008000f00 */
.L_x_189:
[----:B-1----:R1:W2:Y:S02]  /*bf40*/  SYNCS.PHASECHK.TRANS64.TRYWAIT P0, [R2+URZ+0x10], R5 ;  /* 0x00001005020075a7 */ /* 0x0022a400080011ff */
[----:B--2---:R-:W-:Y:S05]  /*bf50*/  @!P0 NANOSLEEP.SYNCS 0x989680 ;  /* 0x009896800000895d */ /* 0x004fea0003900000 */
[----:B------:R-:W2:Y:S02]  /*bf60*/  @!P0 SYNCS.PHASECHK.TRANS64 P0, [R2+URZ+0x10], R5 ;  /* 0x00001005020085a7 */ /* 0x000ea400080010ff */
[----:B--2---:R-:W-:Y:S05]  /*bf70*/  @!P0 BRA `(.L_x_189) ;  /* 0xfffffffc00f08947 */ /* 0x004fea000383ffff */
[----:B------:R-:W-:Y:S05]  /*bf80*/  BRA `(.L_x_35) ;  /* 0xffffff60000c7947 */ /* 0x000fea000383ffff */
.L_x_43:
[----:B-1----:R1:W2:Y:S02]  /*bf90*/  SYNCS.PHASECHK.TRANS64.TRYWAIT P0, [R2+URZ+0x70], R3 ;  /* 0x00007003020075a7 */ /* 0x0022a400080011ff */
[----:B--2---:R-:W-:Y:S05]  /*bfa0*/  @!P0 NANOSLEEP.SYNCS 0x989680 ;  /* 0x009896800000895d */ /* 0x004fea0003900000 */
[----:B------:R-:W2:Y:S02]  /*bfb0*/  @!P0 SYNCS.PHASECHK.TRANS64 P0, [R2+URZ+0x70], R3 ;  /* 0x00007003020085a7 */ /* 0x000ea400080010ff */
[----:B--2---:R-:W-:Y:S05]  /*bfc0*/  @!P0 BRA `(.L_x_43) ;  /* 0xfffffffc00f08947 */ /* 0x004fea000383ffff */
[----:B------:R-:W-:Y:S05]  /*bfd0*/  BRA `(.L_x_190) ;  /* 0xffffff6400407947 */ /* 0x000fea000383ffff */
.L_x_47:
[----:B---3--:R-:W-:-:S07]  /*bfe0*/  MOV R0, UR4 ;  /* 0x0000000400007c02 */ /* 0x008fce0008000f00 */
.L_x_191:
[----:B-1----:R1:W2:Y:S02]  /*bff0*/  SYNCS.PHASECHK.TRANS64.TRYWAIT P0, [R0+URZ], R3 ;  /* 0x00000003000075a7 */ /* 0x0022a400080011ff */
[----:B--2---:R-:W-:Y:S05]  /*c000*/  @!P0 NANOSLEEP.SYNCS 0x989680 ;  /* 0x009896800000895d */ /* 0x004fea0003900000 */
[----:B------:R-:W2:Y:S02]  /*c010*/  @!P0 SYNCS.PHASECHK.TRANS64 P0, [R0+URZ], R3 ;  /* 0x00000003000085a7 */ /* 0x000ea400080010ff */
[----:B--2---:R-:W-:Y:S05]  /*c020*/  @!P0 BRA `(.L_x_191) ;  /* 0xfffffffc00f08947 */ /* 0x004fea000383ffff */
[----:B------:R-:W-:Y:S05]  /*c030*/  BRA `(.L_x_192) ;  /* 0xffffff6800b07947 */ /* 0x000fea000383ffff */
.L_x_50:
[----:B-1----:R1:W2:Y:S02]  /*c040*/  SYNCS.PHASECHK.TRANS64.TRYWAIT P0, [R0+URZ+0xd0], R5 ;  /* 0x0000d005000075a7 */ /* 0x0022a400080011ff */
[----:B--2---:R-:W-:Y:S05]  /*c050*/  @!P0 NANOSLEEP.SYNCS 0x989680 ;  /* 0x009896800000895d */ /* 0x004fea0003900000 */
[----:B------:R-:W2:Y:S02]  /*c060*/  @!P0 SYNCS.PHASECHK.TRANS64 P0, [R0+URZ+0xd0], R5 ;  /* 0x0000d005000085a7 */ /* 0x000ea400080010ff */
[----:B--2---:R-:W-:Y:S05]  /*c070*/  @!P0 BRA `(.L_x_50) ;  /* 0xfffffffc00f08947 */ /* 0x004fea000383ffff */
[----:B------:R-:W-:Y:S05]  /*c080*/  BRA `(.L_x_193) ;  /* 0xffffff6c00107947 */ /* 0x000fea000383ffff */
.L_x_51:
[----:B------:R-:W-:-:S07]  /*c090*/  MOV R0, UR4 ;  /* 0x0000000400007c02 */ /* 0x000fce0008000f00 */
.L_x_194:
[----:B-1----:R1:W2:Y:S02]  /*c0a0*/  SYNCS.PHASECHK.TRANS64.TRYWAIT P0, [R0+URZ+0x80], R7 ;  /* 0x00008007000075a7 */ /* 0x0022a400080011ff */
[----:B--2---:R-:W-:Y:S05]  /*c0b0*/  @!P0 NANOSLEEP.SYNCS 0x989680 ;  /* 0x009896800000895d */ /* 0x004fea0003900000 */
[----:B------:R-:W2:Y:S02]  /*c0c0*/  @!P0 SYNCS.PHASECHK.TRANS64 P0, [R0+URZ+0x80], R7 ;  /* 0x00008007000085a7 */ /* 0x000ea400080010ff */
[----:B--2---:R-:W-:Y:S05]  /*c0d0*/  @!P0 BRA `(.L_x_194) ;  /* 0xfffffffc00f08947 */ /* 0x004fea000383ffff */
[----:B------:R-:W-:Y:S05]  /*c0e0*/  BRA `(.L_x_195) ;  /* 0xffffff6c00207947 */ /* 0x000fea000383ffff */
.L_x_52:
[----:B-1----:R1:W2:Y:S02]  /*c0f0*/  SYNCS.PHASECHK.TRANS64.TRYWAIT P1, [R0+URZ+0x70], R5 ;  /* 0x00007005000075a7 */ /* 0x0022a400080211ff */
[----:B--2---:R-:W-:Y:S05]  /*c100*/  @!P1 NANOSLEEP.SYNCS 0x989680 ;  /* 0x009896800000995d */ /* 0x004fea0003900000 */
[----:B------:R-:W2:Y:S02]  /*c110*/  @!P1 SYNCS.PHASECHK.TRANS64 P1, [R0+URZ+0x70], R5 ;  /* 0x00007005000095a7 */ /* 0x000ea400080210ff */
[----:B--2---:R-:W-:Y:S05]  /*c120*/  @!P1 BRA `(.L_x_52) ;  /* 0xfffffffc00f09947 */ /* 0x004fea000383ffff */
[----:B------:R-:W-:Y:S05]  /*c130*/  BRA `(.L_x_196) ;  /* 0xffffff6c00507947 */ /* 0x000fea000383ffff */
.L_x_55:
[----:B------:R-:W-:-:S07]  /*c140*/  MOV R0, UR4 ;  /* 0x0000000400007c02 */ /* 0x000fce0008000f00 */
.L_x_197:
[----:B-1----:R1:W2:Y:S02]  /*c150*/  SYNCS.PHASECHK.TRANS64.TRYWAIT P0, [R0+URZ+0x80], R3 ;  /* 0x00008003000075a7 */ /* 0x0022a400080011ff */
[----:B--2---:R-:W-:Y:S05]  /*c160*/  @!P0 NANOSLEEP.SYNCS 0x989680 ;  /* 0x009896800000895d */ /* 0x004fea0003900000 */
[----:B------:R-:W2:Y:S02]  /*c170*/  @!P0 SYNCS.PHASECHK.TRANS64 P0, [R0+URZ+0x80], R3 ;  /* 0x00008003000085a7 */ /* 0x000ea400080010ff */
[----:B--2---:R-:W-:Y:S05]  /*c180*/  @!P0 BRA `(.L_x_197) ;  /* 0xfffffffc00f08947 */ /* 0x004fea000383ffff */
[----:B------:R-:W-:Y:S05]  /*c190*/  BRA `(.L_x_54) ;  /* 0xffffff6c00a47947 */ /* 0x000fea000383ffff */
.L_x_64:
[----:B-1----:R-:W-:-:S04]  /*c1a0*/  MOV R4, UR5 ;  /* 0x0000000500047c02 */ /* 0x002fc80008000f00 */
[----:B------:R1:W2:Y:S03]  /*c1b0*/  SYNCS.PHASECHK.TRANS64.TRYWAIT P0, [R4+URZ+0x8], R5 ;  /* 0x00000805040075a7 */ /* 0x0002a600080011ff */
[----:B--2---:R-:W-:Y:S05]  /*c1c0*/  @!P0 NANOSLEEP.SYNCS 0x989680 ;  /* 0x009896800000895d */ /* 0x004fea0003900000 */
[----:B------:R-:W2:Y:S02]  /*c1d0*/  @!P0 SYNCS.PHASECHK.TRANS64 P0, [R4+URZ+0x8], R5 ;  /* 0x00000805040085a7 */ /* 0x000ea400080010ff */
[----:B--2---:R-:W-:Y:S05]  /*c1e0*/  @!P0 BRA `(.L_x_64) ;  /* 0xfffffffc00ec8947 */ /* 0x004fea000383ffff */
[----:B------:R-:W-:Y:S05]  /*c1f0*/  BRA `(.L_x_63) ;  /* 0xffffff7000607947 */ /* 0x000fea000383ffff */
.L_x_66:
[----:B------:R-:W-:Y:S01]  /*c200*/  BSSY B0, `(.L_x_198) ;  /* 0x0000006000007945 */ /* 0x000fe20003800000 */
[----:B------:R-:W-:-:S07]  /*c210*/  MOV R15, 0xffffffff ;  /* 0xffffffff000f7802 */ /* 0x000fce0000000f00 */
[----:B-1---5:R-:W-:Y:S05]  /*c220*/  WARPSYNC.COLLECTIVE R15, `(.L_x_199) ;  /* 0x000000000f0c7348 */ /* 0x022fea0003c00000 */
[----:B------:R-:W-:Y:S02]  /*c230*/  ELECT P6, UR79, PT ;  /* 0x00000000004f782f */ /* 0x000fe400038c0000 */
[----:B------:R-:W-:Y:S01]  /*c240*/  MOV R14, UR79 ;  /* 0x0000004f000e7c02 */ /* 0x000fe20008000f00 */
[----:B-1---5:R-:W-:Y:S10]  /*c250*/  ENDCOLLECTIVE ;  /* 0x000000000000791b */ /* 0x022ff40003800000 */
.L_x_199:
[----:B------:R-:W-:Y:S05]  /*c260*/  BSYNC B0 ;  /* 0x0000000000007941 */ /* 0x000fea0003800000 */
.L_x_198:
[----:B------:R-:W-:Y:S05]  /*c270*/  BRA `(.L_x_200) ;  /* 0xffffff7000947947 */ /* 0x000fea000383ffff */
.L_x_68:
[----:B-1----:R-:W-:-:S04]  /*c280*/  MOV R2, UR5 ;  /* 0x0000000500027c02 */ /* 0x002fc80008000f00 */
[----:B------:R1:W2:Y:S03]  /*c290*/  SYNCS.PHASECHK.TRANS64.TRYWAIT P0, [R2+URZ+0x8], R3 ;  /* 0x00000803020075a7 */ /* 0x0002a600080011ff */
[----:B--2---:R-:W-:Y:S05]  /*c2a0*/  @!P0 NANOSLEEP.SYNCS 0x989680 ;  /* 0x009896800000895d */ /* 0x004fea0003900000 */
[----:B------:R-:W2:Y:S02]  /*c2b0*/  @!P0 SYNCS.PHASECHK.TRANS64 P0, [R2+URZ+0x8], R3 ;  /* 0x00000803020085a7 */ /* 0x000ea400080010ff */
[----:B--2---:R-:W-:Y:S05]  /*c2c0*/  @!P0 BRA `(.L_x_68) ;  /* 0xfffffffc00ec8947 */ /* 0x004fea000383ffff */
[----:B------:R-:W-:Y:S05]  /*c2d0*/  BRA `(.L_x_67) ;  /* 0xffffff7000987947 */ /* 0x000fea000383ffff */
.L_x_69:
[----:B-1----:R1:W2:Y:S02]  /*c2e0*/  SYNCS.PHASECHK.TRANS64.TRYWAIT P0, [R0+URZ+0x70], R5 ;  /* 0x00007005000075a7 */ /* 0x0022a400080011ff */
[----:B--2---:R-:W-:Y:S05]  /*c2f0*/  @!P0 NANOSLEEP.SYNCS 0x989680 ;  /* 0x009896800000895d */ /* 0x004fea0003900000 */
[----:B------:R-:W2:Y:S02]  /*c300*/  @!P0 SYNCS.PHASECHK.TRANS64 P0, [R0+URZ+0x70], R5 ;  /* 0x00007005000085a7 */ /* 0x000ea400080010ff */
[----:B--2---:R-:W-:Y:S05]  /*c310*/  @!P0 BRA `(.L_x_69) ;  /* 0xfffffffc00f08947 */ /* 0x004fea000383ffff */
[----:B------:R-:W-:Y:S05]  /*c320*/  BRA `(.L_x_201) ;  /* 0xffffff7400ac7947 */ /* 0x000fea000383ffff */
.L_x_71:
[----:B------:R-:W-:-:S13]  /*c330*/  R2UR UR4, R4 ;  /* 0x00000000040472ca */ /* 0x000fda00000e0000 */
[----:B------:R-:W-:-:S07]  /*c340*/  MOV R0, UR4 ;  /* 0x0000000400007c02 */ /* 0x000fce0008000f00 */
.L_x_202:
[----:B-1----:R1:W2:Y:S02]  /*c350*/  SYNCS.PHASECHK.TRANS64.TRYWAIT P0, [R0+URZ+0xb0], R5 ;  /* 0x0000b005000075a7 */ /* 0x0022a400080011ff */
[----:B--2---:R-:W-:Y:S05]  /*c360*/  @!P0 NANOSLEEP.SYNCS 0x989680 ;  /* 0x009896800000895d */ /* 0x004fea0003900000 */
[----:B------:R-:W2:Y:S02]  /*c370*/  @!P0 SYNCS.PHASECHK.TRANS64 P0, [R0+URZ+0xb0], R5 ;  /* 0x0000b005000085a7 */ /* 0x000ea400080010ff */
[----:B--2---:R-:W-:Y:S05]  /*c380*/  @!P0 BRA `(.L_x_202) ;  /* 0xfffffffc00f08947 */ /* 0x004fea000383ffff */
[----:B------:R-:W-:Y:S05]  /*c390*/  BRA `(.L_x_203) ;  /* 0xffffff7800007947 */ /* 0x000fea000383ffff */
.L_x_74:
[----:B------:R-:W-:Y:S07]  /*c3a0*/  MOV R0, UR5 ;  /* 0x0000000500007c02 */ /* 0x000fee0008000f00 */
.L_x_204:
[----:B-1----:R1:W2:Y:S02]  /*c3b0*/  SYNCS.PHASECHK.TRANS64.TRYWAIT P0, [R0+URZ], R5 ;  /* 0x00000005000075a7 */ /* 0x0022a400080011ff */
[----:B--2---:R-:W-:Y:S05]  /*c3c0*/  @!P0 NANOSLEEP.SYNCS 0x989680 ;  /* 0x009896800000895d */ /* 0x004fea0003900000 */
[----:B------:R-:W2:Y:S02]  /*c3d0*/  @!P0 SYNCS.PHASECHK.TRANS64 P0, [R0+URZ], R5 ;  /* 0x00000005000085a7 */ /* 0x000ea400080010ff */
[----:B--2---:R-:W-:Y:S05]  /*c3e0*/  @!P0 BRA `(.L_x_204) ;  /* 0xfffffffc00f08947 */ /* 0x004fea000383ffff */
[----:B------:R-:W-:Y:S05]  /*c3f0*/  BRA `(.L_x_73) ;  /* 0xffffff7800187947 */ /* 0x000fea000383ffff */
.L_x_78:
[----:B-1----:R-:W-:-:S07]  /*c400*/  MOV R0, UR4 ;  /* 0x0000000400007c02 */ /* 0x002fce0008000f00 */
.L_x_205:
[----:B-1----:R1:W2:Y:S02]  /*c410*/  SYNCS.PHASECHK.TRANS64.TRYWAIT P0, [R0+URZ], R3 ;  /* 0x00000003000075a7 */ /* 0x0022a400080011ff */
[----:B--2---:R-:W-:Y:S05]  /*c420*/  @!P0 NANOSLEEP.SYNCS 0x989680 ;  /* 0x009896800000895d */ /* 0x004fea0003900000 */
[----:B------:R-:W2:Y:S02]  /*c430*/  @!P0 SYNCS.PHASECHK.TRANS64 P0, [R0+URZ], R3 ;  /* 0x00000003000085a7 */ /* 0x000ea400080010ff */
[----:B--2---:R-:W-:Y:S05]  /*c440*/  @!P0 BRA `(.L_x_205) ;  /* 0xfffffffc00f08947 */ /* 0x004fea000383ffff */
[----:B------:R-:W-:Y:S05]  /*c450*/  BRA `(.L_x_206) ;  /* 0xffffff8000307947 */ /* 0x000fea000383ffff */
.L_x_79:
[----:B------:R-:W-:-:S07]  /*c460*/  MOV R0, UR5 ;  /* 0x0000000500007c02 */ /* 0x000fce0008000f00 */
.L_x_207:
[----:B-1----:R1:W2:Y:S02]  /*c470*/  SYNCS.PHASECHK.TRANS64.TRYWAIT P0, [R0+URZ], R3 ;  /* 0x00000003000075a7 */ /* 0x0022a400080011ff */
[----:B--2---:R-:W-:Y:S05]  /*c480*/  @!P0 NANOSLEEP.SYNCS 0x989680 ;  /* 0x009896800000895d */ /* 0x004fea0003900000 */
[----:B------:R-:W2:Y:S02]  /*c490*/  @!P0 SYNCS.PHASECHK.TRANS64 P0, [R0+URZ], R3 ;  /* 0x00000003000085a7 */ /* 0x000ea400080010ff */
[----:B--2---:R-:W-:Y:S05]  /*c4a0*/  @!P0 BRA `(.L_x_207) ;  /* 0xfffffffc00f08947 */ /* 0x004fea000383ffff */
[----:B------:R-:W-:Y:S05]  /*c4b0*/  BRA `(.L_x_208) ;  /* 0xffffff8000407947 */ /* 0x000fea000383ffff */
.L_x_80:
[----:B------:R-:W-:-:S07]  /*c4c0*/  MOV R0, UR5 ;  /* 0x0000000500007c02 */ /* 0x000fce0008000f00 */
.L_x_209:
[----:B-1----:R1:W2:Y:S02]  /*c4d0*/  SYNCS.PHASECHK.TRANS64.TRYWAIT P0, [R0+URZ], R3 ;  /* 0x00000003000075a7 */ /* 0x0022a400080011ff */
[----:B--2---:R-:W-:Y:S05]  /*c4e0*/  @!P0 NANOSLEEP.SYNCS 0x989680 ;  /* 0x009896800000895d */ /* 0x004fea0003900000 */
[----:B------:R-:W2:Y:S02]  /*c4f0*/  @!P0 SYNCS.PHASECHK.TRANS64 P0, [R0+URZ], R3 ;  /* 0x00000003000085a7 */ /* 0x000ea400080010ff */
[----:B--2---:R-:W-:Y:S05]  /*c500*/  @!P0 BRA `(.L_x_209) ;  /* 0xfffffffc00f08947 */ /* 0x004fea000383ffff */
[----:B------:R-:W-:Y:S05]  /*c510*/  BRA `(.L_x_210) ;  /* 0xffffff80004c7947 */ /* 0x000fea000383ffff */
.L_x_83:
[----:B------:R-:W-:-:S07]  /*c520*/  MOV R0, UR62 ;  /* 0x0000003e00007c02 */ /* 0x000fce0008000f00 */
.L_x_211:
[----:B-1----:R1:W2:Y:S02]  /*c530*/  SYNCS.PHASECHK.TRANS64.TRYWAIT P1, [R0+URZ+0xf0], R3 ;  /* 0x0000f003000075a7 */ /* 0x0022a400080211ff */
[----:B--2---:R-:W-:Y:S05]  /*c540*/  @!P1 NANOSLEEP.SYNCS 0x989680 ;  /* 0x009896800000995d */ /* 0x004fea0003900000 */
[----:B------:R-:W2:Y:S02]  /*c550*/  @!P1 SYNCS.PHASECHK.TRANS64 P1, [R0+URZ+0xf0], R3 ;  /* 0x0000f003000095a7 */ /* 0x000ea400080210ff */
[----:B--2---:R-:W-:Y:S05]  /*c560*/  @!P1 BRA `(.L_x_211) ;  /* 0xfffffffc00f09947 */ /* 0x004fea000383ffff */
[----:B------:R-:W-:Y:S05]  /*c570*/  BRA `(.L_x_212) ;  /* 0xffffff80009c7947 */ /* 0x000fea000383ffff */
.L_x_88:
[----:B--2---:R2:W4:Y:S02]  /*c580*/  SYNCS.PHASECHK.TRANS64.TRYWAIT P0, [R0+URZ+0x70], R3 ;  /* 0x00007003000075a7 */ /* 0x00452400080011ff */
[----:B----4-:R-:W-:Y:S05]  /*c590*/  @!P0 NANOSLEEP.SYNCS 0x989680 ;  /* 0x009896800000895d */ /* 0x010fea0003900000 */
[----:B------:R-:W4:Y:S02]  /*c5a0*/  @!P0 SYNCS.PHASECHK.TRANS64 P0, [R0+URZ+0x70], R3 ;  /* 0x00007003000085a7 */ /* 0x000f2400080010ff */
[----:B----4-:R-:W-:Y:S05]  /*c5b0*/  @!P0 BRA `(.L_x_88) ;  /* 0xfffffffc00f08947 */ /* 0x010fea000383ffff */
[----:B------:R-:W-:Y:S05]  /*c5c0*/  BRA `(.L_x_213) ;  /* 0xffffff8400b07947 */ /* 0x000fea000383ffff */
.L_x_91:
[----:B------:R-:W-:Y:S07]  /*c5d0*/  MOV R0, UR4 ;  /* 0x0000000400007c02 */ /* 0x000fee0008000f00 */
.L_x_214:
[----:B--2---:R2:W4:Y:S02]  /*c5e0*/  SYNCS.PHASECHK.TRANS64.TRYWAIT P0, [R0+URZ+0x68], R3 ;  /* 0x00006803000075a7 */ /* 0x00452400080011ff */
[----:B----4-:R-:W-:Y:S05]  /*c5f0*/  @!P0 NANOSLEEP.SYNCS 0x989680 ;  /* 0x009896800000895d */ /* 0x010fea0003900000 */
[----:B------:R-:W4:Y:S02]  /*c600*/  @!P0 SYNCS.PHASECHK.TRANS64 P0, [R0+URZ+0x68], R3 ;  /* 0x00006803000085a7 */ /* 0x000f2400080010ff */
[----:B----4-:R-:W-:Y:S05]  /*c610*/  @!P0 BRA `(.L_x_214) ;  /* 0xfffffffc00f08947 */ /* 0x010fea000383ffff */
[----:B------:R-:W-:Y:S05]  /*c620*/  BRA `(.L_x_90) ;  /* 0xffffff8800907947 */ /* 0x000fea000383ffff */
.L_x_94:
[----:B------:R-:W-:Y:S07]  /*c630*/  MOV R3, UR4 ;  /* 0x0000000400037c02 */ /* 0x000fee0008000f00 */
.L_x_215:
[----:B-1----:R1:W2:Y:S02]  /*c640*/  SYNCS.PHASECHK.TRANS64.TRYWAIT P0, [R3+URZ+0x40], R12 ;  /* 0x0000400c030075a7 */ /* 0x0022a400080011ff */
[----:B--2---:R-:W-:Y:S05]  /*c650*/  @!P0 NANOSLEEP.SYNCS 0x989680 ;  /* 0x009896800000895d */ /* 0x004fea0003900000 */
[----:B------:R-:W2:Y:S02]  /*c660*/  @!P0 SYNCS.PHASECHK.TRANS64 P0, [R3+URZ+0x40], R12 ;  /* 0x0000400c030085a7 */ /* 0x000ea400080010ff */
[----:B--2---:R-:W-:Y:S05]  /*c670*/  @!P0 BRA `(.L_x_215) ;  /* 0xfffffffc00f08947 */ /* 0x004fea000383ffff */
[----:B------:R-:W-:Y:S05]  /*c680*/  BRA `(.L_x_216) ;  /* 0xffffff8c000c7947 */ /* 0x000fea000383ffff */
.L_x_95:
[----:B-1----:R-:W-:Y:S07]  /*c690*/  MOV R3, UR4 ;  /* 0x0000000400037c02 */ /* 0x002fee0008000f00 */
.L_x_217:
[----:B-1----:R1:W2:Y:S02]  /*c6a0*/  SYNCS.PHASECHK.TRANS64.TRYWAIT P0, [R3+URZ+0x48], R12 ;  /* 0x0000480c030075a7 */ /* 0x0022a400080011ff */
[----:B--2---:R-:W-:Y:S05]  /*c6b0*/  @!P0 NANOSLEEP.SYNCS 0x989680 ;  /* 0x009896800000895d */ /* 0x004fea0003900000 */
[----:B------:R-:W2:Y:S02]  /*c6c0*/  @!P0 SYNCS.PHASECHK.TRANS64 P0, [R3+URZ+0x48], R12 ;  /* 0x0000480c030085a7 */ /* 0x000ea400080010ff */
[----:B--2---:R-:W-:Y:S05]  /*c6d0*/  @!P0 BRA `(.L_x_217) ;  /* 0xfffffffc00f08947 */ /* 0x004fea000383ffff */
[----:B------:R-:W-:Y:S05]  /*c6e0*/  BRA `(.L_x_218) ;  /* 0xffffff8c004c7947 */ /* 0x000fea000383ffff */
.L_x_96:
[----:B-1----:R-:W-:Y:S07]  /*c6f0*/  MOV R3, UR4 ;  /* 0x0000000400037c02 */ /* 0x002fee0008000f00 */
.L_x_219:
[----:B-1----:R1:W2:Y:S02]  /*c700*/  SYNCS.PHASECHK.TRANS64.TRYWAIT P0, [R3+URZ+0x50], R12 ;  /* 0x0000500c030075a7 */ /* 0x0022a400080011ff */
[----:B--2---:R-:W-:Y:S05]  /*c710*/  @!P0 NANOSLEEP.SYNCS 0x989680 ;  /* 0x009896800000895d */ /* 0x004fea0003900000 */
[----:B------:R-:W2:Y:S02]  /*c720*/  @!P0 SYNCS.PHASECHK.TRANS64 P0, [R3+URZ+0x50], R12 ;  /* 0x0000500c030085a7 */ /* 0x000ea400080010ff */
[----:B--2---:R-:W-:Y:S05]  /*c730*/  @!P0 BRA `(.L_x_219) ;  /* 0xfffffffc00f08947 */ /* 0x004fea000383ffff */
[----:B------:R-:W-:Y:S05]  /*c740*/  BRA `(.L_x_220) ;  /* 0xffffff8c00947947 */ /* 0x000fea000383ffff */
.L_x_97:
[----:B-1----:R-:W-:Y:S07]  /*c750*/  MOV R3, UR4 ;  /* 0x0000000400037c02 */ /* 0x002fee0008000f00 */
.L_x_221:
[----:B-1----:R1:W2:Y:S02]  /*c760*/  SYNCS.PHASECHK.TRANS64.TRYWAIT P0, [R3+URZ+0x58], R12 ;  /* 0x0000580c030075a7 */ /* 0x0022a400080011ff */
[----:B--2---:R-:W-:Y:S05]  /*c770*/  @!P0 NANOSLEEP.SYNCS 0x989680 ;  /* 0x009896800000895d */ /* 0x004fea0003900000 */
[----:B------:R-:W2:Y:S02]  /*c780*/  @!P0 SYNCS.PHASECHK.TRANS64 P0, [R3+URZ+0x58], R12 ;  /* 0x0000580c030085a7 */ /* 0x000ea400080010ff */
[----:B--2---:R-:W-:Y:S05]  /*c790*/  @!P0 BRA `(.L_x_221) ;  /* 0xfffffffc00f08947 */ /* 0x004fea000383ffff */
[----:B------:R-:W-:Y:S05]  /*c7a0*/  BRA `(.L_x_222) ;  /* 0xffffff8c00dc7947 */ /* 0x000fea000383ffff */
.L_x_98:
[----:B-1----:R-:W-:Y:S07]  /*c7b0*/  MOV R3, UR4 ;  /* 0x0000000400037c02 */ /* 0x002fee0008000f00 */
.L_x_223:
[----:B-1----:R1:W2:Y:S02]  /*c7c0*/  SYNCS.PHASECHK.TRANS64.TRYWAIT P0, [R3+URZ+0x40], R20 ;  /* 0x00004014030075a7 */ /* 0x0022a400080011ff */
[----:B--2---:R-:W-:Y:S05]  /*c7d0*/  @!P0 NANOSLEEP.SYNCS 0x989680 ;  /* 0x009896800000895d */ /* 0x004fea0003900000 */
[----:B------:R-:W2:Y:S02]  /*c7e0*/  @!P0 SYNCS.PHASECHK.TRANS64 P0, [R3+URZ+0x40], R20 ;  /* 0x00004014030085a7 */ /* 0x000ea400080010ff */
[----:B--2---:R-:W-:Y:S05]  /*c7f0*/  @!P0 BRA `(.L_x_223) ;  /* 0xfffffffc00f08947 */ /* 0x004fea000383ffff */
[----:B------:R-:W-:Y:S05]  /*c800*/  BRA `(.L_x_224) ;  /* 0xffffff9000287947 */ /* 0x000fea000383ffff */
.L_x_99:
[----:B-1----:R-:W-:Y:S07]  /*c810*/  MOV R3, UR4 ;  /* 0x0000000400037c02 */ /* 0x002fee0008000f00 */
.L_x_225:
[----:B-1----:R1:W2:Y:S02]  /*c820*/  SYNCS.PHASECHK.TRANS64.TRYWAIT P0, [R3+URZ+0x48], R20 ;  /* 0x00004814030075a7 */ /* 0x0022a400080011ff */
[----:B--2---:R-:W-:Y:S05]  /*c830*/  @!P0 NANOSLEEP.SYNCS 0x989680 ;  /* 0x009896800000895d */ /* 0x004fea0003900000 */
[----:B------:R-:W2:Y:S02]  /*c840*/  @!P0 SYNCS.PHASECHK.TRANS64 P0, [R3+URZ+0x48], R20 ;  /* 0x00004814030085a7 */ /* 0x000ea400080010ff */
[----:B--2---:R-:W-:Y:S05]  /*c850*/  @!P0 BRA `(.L_x_225) ;  /* 0xfffffffc00f08947 */ /* 0x004fea000383ffff */
[----:B------:R-:W-:Y:S05]  /*c860*/  BRA `(.L_x_226) ;  /* 0xffffff9000707947 */ /* 0x000fea000383ffff */
.L_x_100:
[----:B-1----:R-:W-:Y:S07]  /*c870*/  MOV R3, UR4 ;  /* 0x0000000400037c02 */ /* 0x002fee0008000f00 */
.L_x_227:
[----:B-1----:R1:W2:Y:S02]  /*c880*/  SYNCS.PHASECHK.TRANS64.TRYWAIT P0, [R3+URZ+0x50], R20 ;  /* 0x00005014030075a7 */ /* 0x0022a400080011ff */
[----:B--2---:R-:W-:Y:S05]  /*c890*/  @!P0 NANOSLEEP.SYNCS 0x989680 ;  /* 0x009896800000895d */ /* 0x004fea0003900000 */
[----:B------:R-:W2:Y:S02]  /*c8a0*/  @!P0 SYNCS.PHASECHK.TRANS64 P0, [R3+URZ+0x50], R20 ;  /* 0x00005014030085a7 */ /* 0x000ea400080010ff */
[----:B--2---:R-:W-:Y:S05]  /*c8b0*/  @!P0 BRA `(.L_x_227) ;  /* 0xfffffffc00f08947 */ /* 0x004fea000383ffff */
[----:B------:R-:W-:Y:S05]  /*c8c0*/  BRA `(.L_x_228) ;  /* 0xffffff9000b87947 */ /* 0x000fea000383ffff */
.L_x_101:
[----:B------:R-:W-:Y:S07]  /*c8d0*/  MOV R3, UR4 ;  /* 0x0000000400037c02 */ /* 0x000fee0008000f00 */
.L_x_229:
[----:B-1----:R1:W2:Y:S02]  /*c8e0*/  SYNCS.PHASECHK.TRANS64.TRYWAIT P0, [R3+URZ+0x58], R20 ;  /* 0x00005814030075a7 */ /* 0x0022a400080011ff */
[----:B--2---:R-:W-:Y:S05]  /*c8f0*/  @!P0 NANOSLEEP.SYNCS 0x989680 ;  /* 0x009896800000895d */ /* 0x004fea0003900000 */
[----:B------:R-:W2:Y:S02]  /*c900*/  @!P0 SYNCS.PHASECHK.TRANS64 P0, [R3+URZ+0x58], R20 ;  /* 0x00005814030085a7 */ /* 0x000ea400080010ff */
[----:B--2---:R-:W-:Y:S05]  /*c910*/  @!P0 BRA `(.L_x_229) ;  /* 0xfffffffc00f08947 */ /* 0x004fea000383ffff */
[----:B------:R-:W-:Y:S05]  /*c920*/  BRA `(.L_x_230) ;  /* 0xffffff9400407947 */ /* 0x000fea000383ffff */
.L_x_103:
[----:B------:R-:W-:-:S07]  /*c930*/  MOV R3, UR4 ;  /* 0x0000000400037c02 */ /* 0x000fce0008000f00 */
.L_x_231:
[----:B-1----:R1:W4:Y:S02]  /*c940*/  SYNCS.PHASECHK.TRANS64.TRYWAIT P0, [R3+URZ+0x40], R12 ;  /* 0x0000400c030075a7 */ /* 0x00232400080011ff */
[----:B----4-:R-:W-:Y:S05]  /*c950*/  @!P0 NANOSLEEP.SYNCS 0x989680 ;  /* 0x009896800000895d */ /* 0x010fea0003900000 */
[----:B------:R-:W4:Y:S02]  /*c960*/  @!P0 SYNCS.PHASECHK.TRANS64 P0, [R3+URZ+0x40], R12 ;  /* 0x0000400c030085a7 */ /* 0x000f2400080010ff */
[----:B----4-:R-:W-:Y:S05]  /*c970*/  @!P0 BRA `(.L_x_231) ;  /* 0xfffffffc00f08947 */ /* 0x010fea000383ffff */
[----:B------:R-:W-:Y:S05]  /*c980*/  BRA `(.L_x_232) ;  /* 0xffffff9400a87947 */ /* 0x000fea000383ffff */
.L_x_104:
[----:B-1----:R-:W-:-:S07]  /*c990*/  MOV R3, UR4 ;  /* 0x0000000400037c02 */ /* 0x002fce0008000f00 */
.L_x_233:
[----:B-1----:R1:W4:Y:S02]  /*c9a0*/  SYNCS.PHASECHK.TRANS64.TRYWAIT P0, [R3+URZ+0x48], R12 ;  /* 0x0000480c030075a7 */ /* 0x00232400080011ff */
[----:B----4-:R-:W-:Y:S05]  /*c9b0*/  @!P0 NANOSLEEP.SYNCS 0x989680 ;  /* 0x009896800000895d */ /* 0x010fea0003900000 */
[----:B------:R-:W4:Y:S02]  /*c9c0*/  @!P0 SYNCS.PHASECHK.TRANS64 P0, [R3+URZ+0x48], R12 ;  /* 0x0000480c030085a7 */ /* 0x000f2400080010ff */
[----:B----4-:R-:W-:Y:S05]  /*c9d0*/  @!P0 BRA `(.L_x_233) ;  /* 0xfffffffc00f08947 */ /* 0x010fea000383ffff */
[----:B------:R-:W-:Y:S05]  /*c9e0*/  BRA `(.L_x_234) ;  /* 0xffffff9400987947 */ /* 0x000fea000383ffff */
.L_x_105:
[----:B-1----:R-:W-:-:S07]  /*c9f0*/  MOV R3, UR4 ;  /* 0x0000000400037c02 */ /* 0x002fce0008000f00 */
.L_x_235:
[----:B-1----:R1:W4:Y:S02]  /*ca00*/  SYNCS.PHASECHK.TRANS64.TRYWAIT P0, [R3+URZ+0x50], R12 ;  /* 0x0000500c030075a7 */ /* 0x00232400080011ff */
[----:B----4-:R-:W-:Y:S05]  /*ca10*/  @!P0 NANOSLEEP.SYNCS 0x989680 ;  /* 0x009896800000895d */ /* 0x010fea0003900000 */
[----:B------:R-:W4:Y:S02]  /*ca20*/  @!P0 SYNCS.PHASECHK.TRANS64 P0, [R3+URZ+0x50], R12 ;  /* 0x0000500c030085a7 */ /* 0x000f2400080010ff */
[----:B----4-:R-:W-:Y:S05]  /*ca30*/  @!P0 BRA `(.L_x_235) ;  /* 0xfffffffc00f08947 */ /* 0x010fea000383ffff */
[----:B------:R-:W-:Y:S05]  /*ca40*/  BRA `(.L_x_236) ;  /* 0xffffff94008c7947 */ /* 0x000fea000383ffff */
.L_x_107:
[----:B--2---:R2:W4:Y:S02]  /*ca50*/  SYNCS.PHASECHK.TRANS64.TRYWAIT P0, [R0+URZ+0x70], R3 ;  /* 0x00007003000075a7 */ /* 0x00452400080011ff */
[----:B----4-:R-:W-:Y:S05]  /*ca60*/  @!P0 NANOSLEEP.SYNCS 0x989680 ;  /* 0x009896800000895d */ /* 0x010fea0003900000 */
[----:B------:R-:W4:Y:S02]  /*ca70*/  @!P0 SYNCS.PHASECHK.TRANS64 P0, [R0+URZ+0x70], R3 ;  /* 0x00007003000085a7 */ /* 0x000f2400080010ff */
[----:B----4-:R-:W-:Y:S05]  /*ca80*/  @!P0 BRA `(.L_x_107) ;  /* 0xfffffffc00f08947 */ /* 0x010fea000383ffff */
[----:B------:R-:W-:Y:S05]  /*ca90*/  BRA `(.L_x_237) ;  /* 0xffffff9800507947 */ /* 0x000fea000383ffff */
.L_x_118:
[----:B-1----:R-:W-:Y:S04]  /*caa0*/  MOV R2, UR36 ;  /* 0x0000002400027c02 */ /* 0x002fe80008000f00 */
[----:B------:R1:W3:Y:S03]  /*cab0*/  SYNCS.PHASECHK.TRANS64.TRYWAIT P1, [R2+URZ+0x20], R3 ;  /* 0x00002003020075a7 */ /* 0x0002e600080211ff */
[----:B---3--:R-:W-:Y:S05]  /*cac0*/  @!P1 NANOSLEEP.SYNCS 0x989680 ;  /* 0x009896800000995d */ /* 0x008fea0003900000 */
[----:B------:R-:W3:Y:S02]  /*cad0*/  @!P1 SYNCS.PHASECHK.TRANS64 P1, [R2+URZ+0x20], R3 ;  /* 0x00002003020095a7 */ /* 0x000ee400080210ff */
[----:B---3--:R-:W-:Y:S05]  /*cae0*/  @!P1 BRA `(.L_x_118) ;  /* 0xfffffffc00ec9947 */ /* 0x008fea000383ffff */
[----:B------:R-:W-:Y:S05]  /*caf0*/  BRA `(.L_x_117) ;  /* 0xffffffa400587947 */ /* 0x000fea000383ffff */
.L_x_120:
[----:B-1----:R1:W4:Y:S02]  /*cb00*/  SYNCS.PHASECHK.TRANS64.TRYWAIT P0, [R87+URZ+0x90], R0 ;  /* 0x00009000570075a7 */ /* 0x00232400080011ff */
[----:B----4-:R-:W-:Y:S05]  /*cb10*/  @!P0 NANOSLEEP.SYNCS 0x989680 ;  /* 0x009896800000895d */ /* 0x010fea0003900000 */
[----:B------:R-:W4:Y:S02]  /*cb20*/  @!P0 SYNCS.PHASECHK.TRANS64 P0, [R87+URZ+0x90], R0 ;  /* 0x00009000570085a7 */ /* 0x000f2400080010ff */
[----:B----4-:R-:W-:Y:S05]  /*cb30*/  @!P0 BRA `(.L_x_120) ;  /* 0xfffffffc00f08947 */ /* 0x010fea000383ffff */
[----:B------:R-:W-:Y:S05]  /*cb40*/  BRA `(.L_x_119) ;  /* 0xffffffa400807947 */ /* 0x000fea000383ffff */
.L_x_129:
[----:B-1----:R1:W2:Y:S02]  /*cb50*/  SYNCS.PHASECHK.TRANS64.TRYWAIT P0, [R3+URZ+0x20], R0 ;  /* 0x00002000030075a7 */ /* 0x0022a400080011ff */
[----:B--2---:R-:W-:Y:S05]  /*cb60*/  @!P0 NANOSLEEP.SYNCS 0x989680 ;  /* 0x009896800000895d */ /* 0x004fea0003900000 */
[----:B------:R-:W2:Y:S02]  /*cb70*/  @!P0 SYNCS.PHASECHK.TRANS64 P0, [R3+URZ+0x20], R0 ;  /* 0x00002000030085a7 */ /* 0x000ea400080010ff */
[----:B--2---:R-:W-:Y:S05]  /*cb80*/  @!P0 BRA `(.L_x_129) ;  /* 0xfffffffc00f08947 */ /* 0x004fea000383ffff */
[----:B------:R-:W-:Y:S05]  /*cb90*/  BRA `(.L_x_128) ;  /* 0xffffffac009c7947 */ /* 0x000fea000383ffff */
.L_x_137:
[----:B-1----:R1:W2:Y:S02]  /*cba0*/  SYNCS.PHASECHK.TRANS64.TRYWAIT P0, [R91+URZ+0x20], R6 ;  /* 0x000020065b0075a7 */ /* 0x0022a400080011ff */
[----:B--2---:R-:W-:Y:S05]  /*cbb0*/  @!P0 NANOSLEEP.SYNCS 0x989680 ;  /* 0x009896800000895d */ /* 0x004fea0003900000 */
[----:B------:R-:W2:Y:S02]  /*cbc0*/  @!P0 SYNCS.PHASECHK.TRANS64 P0, [R91+URZ+0x20], R6 ;  /* 0x000020065b0085a7 */ /* 0x000ea400080010ff */
[----:B--2---:R-:W-:Y:S05]  /*cbd0*/  @!P0 BRA `(.L_x_137) ;  /* 0xfffffffc00f08947 */ /* 0x004fea000383ffff */
[----:B------:R-:W-:Y:S05]  /*cbe0*/  BRA `(.L_x_136) ;  /* 0xffffffb400dc7947 */ /* 0x000fea000383ffff */
.L_x_145:
[----:B-1----:R1:W2:Y:S02]  /*cbf0*/  SYNCS.PHASECHK.TRANS64.TRYWAIT P0, [R91+URZ+0x20], R6 ;  /* 0x000020065b0075a7 */ /* 0x0022a400080011ff */
[----:B--2---:R-:W-:Y:S05]  /*cc00*/  @!P0 NANOSLEEP.SYNCS 0x989680 ;  /* 0x009896800000895d */ /* 0x004fea0003900000 */
[----:B------:R-:W2:Y:S02]  /*cc10*/  @!P0 SYNCS.PHASECHK.TRANS64 P0, [R91+URZ+0x20], R6 ;  /* 0x000020065b0085a7 */ /* 0x000ea400080010ff */
[----:B--2---:R-:W-:Y:S05]  /*cc20*/  @!P0 BRA `(.L_x_145) ;  /* 0xfffffffc00f08947 */ /* 0x004fea000383ffff */
[----:B------:R-:W-:Y:S05]  /*cc30*/  BRA `(.L_x_144) ;  /* 0xffffffc000207947 */ /* 0x000fea000383ffff */
.L_x_153:
[----:B-1----:R1:W2:Y:S02]  /*cc40*/  SYNCS.PHASECHK.TRANS64.TRYWAIT P0, [R92+URZ+0x20], R5 ;  /* 0x000020055c0075a7 */ /* 0x0022a400080011ff */
[----:B--2---:R-:W-:Y:S05]  /*cc50*/  @!P0 NANOSLEEP.SYNCS 0x989680 ;  /* 0x009896800000895d */ /* 0x004fea0003900000 */
[----:B------:R-:W2:Y:S02]  /*cc60*/  @!P0 SYNCS.PHASECHK.TRANS64 P0, [R92+URZ+0x20], R5 ;  /* 0x000020055c0085a7 */ /* 0x000ea400080010ff */
[----:B--2---:R-:W-:Y:S05]  /*cc70*/  @!P0 BRA `(.L_x_153) ;  /* 0xfffffffc00f08947 */ /* 0x004fea000383ffff */
[----:B------:R-:W-:Y:S05]  /*cc80*/  BRA `(.L_x_152) ;  /* 0xffffffc800707947 */ /* 0x000fea000383ffff */
.L_x_161:
[----:B-1----:R1:W2:Y:S02]  /*cc90*/  SYNCS.PHASECHK.TRANS64.TRYWAIT P0, [R92+URZ+0x20], R5 ;  /* 0x000020055c0075a7 */ /* 0x0022a400080011ff */
[----:B--2---:R-:W-:Y:S05]  /*cca0*/  @!P0 NANOSLEEP.SYNCS 0x989680 ;  /* 0x009896800000895d */ /* 0x004fea0003900000 */
[----:B------:R-:W2:Y:S02]  /*ccb0*/  @!P0 SYNCS.PHASECHK.TRANS64 P0, [R92+URZ+0x20], R5 ;  /* 0x000020055c0085a7 */ /* 0x000ea400080010ff */
[----:B--2---:R-:W-:Y:S05]  /*ccc0*/  @!P0 BRA `(.L_x_161) ;  /* 0xfffffffc00f08947 */ /* 0x004fea000383ffff */
[----:B------:R-:W-:Y:S05]  /*ccd0*/  BRA `(.L_x_160) ;  /* 0xffffffd000d07947 */ /* 0x000fea000383ffff */
.L_x_169:
[----:B-1----:R1:W2:Y:S02]  /*cce0*/  SYNCS.PHASECHK.TRANS64.TRYWAIT P0, [R92+URZ+0x20], R5 ;  /* 0x000020055c0075a7 */ /* 0x0022a400080011ff */
[----:B--2---:R-:W-:Y:S05]  /*ccf0*/  @!P0 NANOSLEEP.SYNCS 0x989680 ;  /* 0x009896800000895d */ /* 0x004fea0003900000 */
[----:B------:R-:W2:Y:S02]  /*cd00*/  @!P0 SYNCS.PHASECHK.TRANS64 P0, [R92+URZ+0x20], R5 ;  /* 0x000020055c0085a7 */ /* 0x000ea400080010ff */
[----:B--2---:R-:W-:Y:S05]  /*cd10*/  @!P0 BRA `(.L_x_169) ;  /* 0xfffffffc00f08947 */ /* 0x004fea000383ffff */
[----:B------:R-:W-:Y:S05]  /*cd20*/  BRA `(.L_x_168) ;  /* 0xffffffdc00247947 */ /* 0x000fea000383ffff */
.L_x_177:
[----:B-1----:R1:W2:Y:S02]  /*cd30*/  SYNCS.PHASECHK.TRANS64.TRYWAIT P0, [R92+URZ+0x20], R5 ;  /* 0x000020055c0075a7 */ /* 0x0022a400080011ff */
[----:B--2---:R-:W-:Y:S05]  /*cd40*/  @!P0 NANOSLEEP.SYNCS 0x989680 ;  /* 0x009896800000895d */ /* 0x004fea0003900000 */
[----:B------:R-:W2:Y:S02]  /*cd50*/  @!P0 SYNCS.PHASECHK.TRANS64 P0, [R92+URZ+0x20], R5 ;  /* 0x000020055c0085a7 */ /* 0x000ea400080010ff */
[----:B--2---:R-:W-:Y:S05]  /*cd60*/  @!P0 BRA `(.L_x_177) ;  /* 0xfffffffc00f08947 */ /* 0x004fea000383ffff */
[----:B------:R-:W-:Y:S05]  /*cd70*/  BRA `(.L_x_176) ;  /* 0xffffffe400787947 */ /* 0x000fea000383ffff */
        .weak           $__internal_0_$__cuda_sm10x_tcgen05_guardrail_trap_col_being_dealloced_not_returned_by_alloc
        .type           $__internal_0_$__cuda_sm10x_tcgen05_guardrail_trap_col_being_dealloced_not_returned_by_alloc,@function
        .size           $__internal_0_$__cuda_sm10x_tcgen05_guardrail_trap_col_being_dealloced_not_returned_by_alloc,($__internal_1_$__cuda_sm10x_tcgen05_guardrail_trap_phase_invalid_during_alloc - $__internal_0_$__cuda_sm10x_tcgen05_guardrail_trap_col_being_dealloced_not_returned_by_alloc)
$__internal_0_$__cuda_sm10x_tcgen05_guardrail_trap_col_being_dealloced_not_returned_by_alloc:
[----:B------:R-:W-:Y:S05]  /*cd80*/  BPT.TRAP 0x1 ;  /* 0x000000040000795c */ /* 0x000fea0000300000 */
[----:B------:R-:W-:-:S04]  /*cd90*/  HFMA2 R3, -RZ, RZ, 0, 0 ;  /* 0x00000000ff037431 */ /* 0x000fc800000001ff */
[----:B------:R-:W-:Y:S05]  /*cda0*/  RET.REL.NODEC R2 `(_ZN7cutlass13device_kernelINS_4gemm6kernel13GemmUniversalIN4cute5tupleIJiiiiEEENS1_10collective13CollectiveMmaINS1_35MainloopSm100TmaUmmaWarpSpecializedILi2ELi2ELi4ENS5_IJNS4_1CILi2EEENSA_ILi1EEESC_EEEEENS5_IJNSA_ILi256EEENSA_ILi128EEESG_EEENS_10tfloat32_tENS5_IJlSC_lEEESI_SJ_NS4_8TiledMMAINS4_8MMA_AtomIJNS4_23SM100_MMA_TF32_2x1SM_SSISI_SI_fLi256ELi128ELNS4_4UMMA5MajorE0ELSO_0ELNSN_7ScaleInE0ELSP_0EEEEEENS4_6LayoutINS5_IJSC_SC_SC_EEENS5_IJNSA_ILi0EEESU_SU_EEEEENS5_IJNS4_10UnderscoreESX_SX_EEEEENS4_18SM100_TMA_2SM_LOADENS4_14ComposedLayoutINS4_7SwizzleILi3ELi4ELi3EEENS4_18smem_ptr_flag_bitsILi32EEENSS_INS5_IJNSA_ILi8EEENSA_ILi32EEEEEENS5_IJS17_SC_EEEEEEEvNS4_8identityES10_S1B_vS1C_EENS_8epilogue10collective18CollectiveEpilogueINS1E_23Sm100TmaWarpSpecializedILi4ELi2ELi16ELb1ELb0EEEJNS5_IJSG_SG_SG_EEENS5_IJNSS_ISG_SC_EENSS_INSA_ILi16EEESC_EEEEESI_SJ_SI_SJ_NS1E_6fusion15FusionCallbacksIS1I_NS1O_17LinearCombinationISI_fSI_fLNS_15FloatRoundStyleE2EEES1J_S1N_JEEENS4_5SM1004TMEM4LOAD26SM100_TMEM_LOAD_32dp32b16xENS4_13SM90_TMA_LOADENS11_INS12_ILi2ELi4ELi3EEES15_NSS_INS5_IJS16_S1L_EEENS5_IJS1L_SC_EEEEEEENS4_39AutoVectorizingCopyWithAssumedAlignmentILi128EEENS4_14SM90_TMA_STOREES23_S25_S25_EEEvvEEEEvNT_6ParamsE) ;  /* 0xffffff3002947950 */ /* 0x000fea0003c3ffff */
        .weak           $__internal_1_$__cuda_sm10x_tcgen05_guardrail_trap_phase_invalid_during_alloc
        .type           $__internal_1_$__cuda_sm10x_tcgen05_guardrail_trap_phase_invalid_during_alloc,@function
        .size           $__internal_1_$__cuda_sm10x_tcgen05_guardrail_trap_phase_invalid_during_alloc,($__internal_2_$__cuda_sm10x_tcgen05_guardrail_trap_unallocated_columns_being_dealloced - $__internal_1_$__cuda_sm10x_tcgen05_guardrail_trap_phase_invalid_during_alloc)
$__internal_1_$__cuda_sm10x_tcgen05_guardrail_trap_phase_invalid_during_alloc:
[----:B------:R-:W-:Y:S05]  /*cdb0*/  BPT.TRAP 0x1 ;  /* 0x000000040000795c */ /* 0x000fea0000300000 */
[----:B------:R-:W-:-:S04]  /*cdc0*/  MOV R3, 0x0 ;  /* 0x0000000000037802 */ /* 0x000fc80000000f00 */
[----:B------:R-:W-:Y:S05]  /*cdd0*/  RET.REL.NODEC R2 `(_ZN7cutlass13device_kernelINS_4gemm6kernel13GemmUniversalIN4cute5tupleIJiiiiEEENS1_10collective13CollectiveMmaINS1_35MainloopSm100TmaUmmaWarpSpecializedILi2ELi2ELi4ENS5_IJNS4_1CILi2EEENSA_ILi1EEESC_EEEEENS5_IJNSA_ILi256EEENSA_ILi128EEESG_EEENS_10tfloat32_tENS5_IJlSC_lEEESI_SJ_NS4_8TiledMMAINS4_8MMA_AtomIJNS4_23SM100_MMA_TF32_2x1SM_SSISI_SI_fLi256ELi128ELNS4_4UMMA5MajorE0ELSO_0ELNSN_7ScaleInE0ELSP_0EEEEEENS4_6LayoutINS5_IJSC_SC_SC_EEENS5_IJNSA_ILi0EEESU_SU_EEEEENS5_IJNS4_10UnderscoreESX_SX_EEEEENS4_18SM100_TMA_2SM_LOADENS4_14ComposedLayoutINS4_7SwizzleILi3ELi4ELi3EEENS4_18smem_ptr_flag_bitsILi32EEENSS_INS5_IJNSA_ILi8EEENSA_ILi32EEEEEENS5_IJS17_SC_EEEEEEEvNS4_8identityES10_S1B_vS1C_EENS_8epilogue10collective18CollectiveEpilogueINS1E_23Sm100TmaWarpSpecializedILi4ELi2ELi16ELb1ELb0EEEJNS5_IJSG_SG_SG_EEENS5_IJNSS_ISG_SC_EENSS_INSA_ILi16EEESC_EEEEESI_SJ_SI_SJ_NS1E_6fusion15FusionCallbacksIS1I_NS1O_17LinearCombinationISI_fSI_fLNS_15FloatRoundStyleE2EEES1J_S1N_JEEENS4_5SM1004TMEM4LOAD26SM100_TMEM_LOAD_32dp32b16xENS4_13SM90_TMA_LOADENS11_INS12_ILi2ELi4ELi3EEES15_NSS_INS5_IJS16_S1L_EEENS5_IJS1L_SC_EEEEEEENS4_39AutoVectorizingCopyWithAssumedAlignmentILi128EEENS4_14SM90_TMA_STOREES23_S25_S25_EEEvvEEEEvNT_6ParamsE) ;  /* 0xffffff3002887950 */ /* 0x000fea0003c3ffff */
        .weak           $__internal_2_$__cuda_sm10x_tcgen05_guardrail_trap_unallocated_columns_being_dealloced
        .type           $__internal_2_$__cuda_sm10x_tcgen05_guardrail_trap_unallocated_columns_being_dealloced,@function
        .size           $__internal_2_$__cuda_sm10x_tcgen05_guardrail_trap_unallocated_columns_being_dealloced,(.L_x_239 - $__internal_2_$__cuda_sm10x_tcgen05_guardrail_trap_unallocated_columns_being_dealloced)
$__internal_2_$__cuda_sm10x_tcgen05_guardrail_trap_unallocated_columns_being_dealloced:
[----:B------:R-:W-:Y:S05]  /*cde0*/  BPT.TRAP 0x1 ;  /* 0x000000040000795c */ /* 0x000fea0000300000 */
[----:B------:R-:W-:-:S04]  /*cdf0*/  HFMA2 R3, -RZ, RZ, 0, 0 ;  /* 0x00000000ff037431 */ /* 0x000fc800000001ff */
[----:B------:R-:W-:Y:S05]  /*ce00*/  RET.REL.NODEC R2 `(_ZN7cutlass13device_kernelINS_4gemm6kernel13GemmUniversalIN4cute5tupleIJiiiiEEENS1_10collective13CollectiveMmaINS1_35MainloopSm100TmaUmmaWarpSpecializedILi2ELi2ELi4ENS5_IJNS4_1CILi2EEENSA_ILi1EEESC_EEEEENS5_IJNSA_ILi256EEENSA_ILi128EEESG_EEENS_10tfloat32_tENS5_IJlSC_lEEESI_SJ_NS4_8TiledMMAINS4_8MMA_AtomIJNS4_23SM100_MMA_TF32_2x1SM_SSISI_SI_fLi256ELi128ELNS4_4UMMA5MajorE0ELSO_0ELNSN_7ScaleInE0ELSP_0EEEEEENS4_6LayoutINS5_IJSC_SC_SC_EEENS5_IJNSA_ILi0EEESU_SU_EEEEENS5_IJNS4_10UnderscoreESX_SX_EEEEENS4_18SM100_TMA_2SM_LOADENS4_14ComposedLayoutINS4_7SwizzleILi3ELi4ELi3EEENS4_18smem_ptr_flag_bitsILi32EEENSS_INS5_IJNSA_ILi8EEENSA_ILi32EEEEEENS5_IJS17_SC_EEEEEEEvNS4_8identityES10_S1B_vS1C_EENS_8epilogue10collective18CollectiveEpilogueINS1E_23Sm100TmaWarpSpecializedILi4ELi2ELi16ELb1ELb0EEEJNS5_IJSG_SG_SG_EEENS5_IJNSS_ISG_SC_EENSS_INSA_ILi16EEESC_EEEEESI_SJ_SI_SJ_NS1E_6fusion15FusionCallbacksIS1I_NS1O_17LinearCombinationISI_fSI_fLNS_15FloatRoundStyleE2EEES1J_S1N_JEEENS4_5SM1004TMEM4LOAD26SM100_TMEM_LOAD_32dp32b16xENS4_13SM90_TMA_LOADENS11_INS12_ILi2ELi4ELi3EEES15_NSS_INS5_IJS16_S1L_EEENS5_IJS1L_SC_EEEEEEENS4_39AutoVectorizingCopyWithAssumedAlignmentILi128EEENS4_14SM90_TMA_STOREES23_S25_S25_EEEvvEEEEvNT_6ParamsE) ;  /* 0xffffff30027c7950 */ /* 0x000fea0003c3ffff */
.L_x_238:
[----:B------:R-:W-:-:S00]  /*ce10*/  BRA `(.L_x_238) ;  /* 0xfffffffc00fc7947 */ /* 0x000fc0000383ffff */
[----:B------:R-:W-:-:S00]  /*ce20*/  NOP ;  /* 0x0000000000007918 */ /* 0x000fc00000000000 */
        /* <DEDUP_REMOVED lines=13> */
.L_x_239:


//--------------------- .nv.global.init           --------------------------
	.section	.nv.global.init,"aw",@progbits
.nv.global.init:
	.type		$str$27,@object
	.size		$str$27,($str$28 - $str$27)
$str$27:
        /*0000*/ 	.byte	0x28, 0x61, 0x64, 0x64, 0x72, 0x65, 0x73, 0x73, 0x20, 0x26, 0x20, 0x6d, 0x61, 0x73, 0x6b, 0x29
        /*0010*/ 	.byte	0x20, 0x3d, 0x3d, 0x20, 0x30, 0x00
	.type		$str$28,@object
	.size		$str$28,($str$26 - $str$28)
$str$28:
        /*0016*/ 	.byte	0x2f, 0x74, 0x6d, 0x70, 0x2f, 0x63, 0x75, 0x74, 0x6c, 0x61, 0x73, 0x73, 0x5f, 0x73, 0x77, 0x65
        /*0026*/ 	.byte	0x65, 0x70, 0x5f, 0x73, 0x72, 0x63, 0x2f, 0x69, 0x6e, 0x63, 0x6c, 0x75, 0x64, 0x65, 0x2f, 0x63
        /*0036*/ 	.byte	0x75, 0x74, 0x65, 0x2f, 0x70, 0x6f, 0x69, 0x6e, 0x74, 0x65, 0x72, 0x5f, 0x66, 0x6c, 0x61, 0x67
        /*0046*/ 	.byte	0x67, 0x65, 0x64, 0x2e, 0x68, 0x70, 0x70, 0x00
	.type		$str$26,@object
	.size		$str$26,($str$25 - $str$26)
$str$26:
        /*004e*/ 	.byte	0x2f, 0x74, 0x6d, 0x70, 0x2f, 0x63, 0x75, 0x74, 0x6c, 0x61, 0x73, 0x73, 0x5f, 0x73, 0x77, 0x65
        /*005e*/ 	.byte	0x65, 0x70, 0x5f, 0x73, 0x72, 0x63, 0x2f, 0x69, 0x6e, 0x63, 0x6c, 0x75, 0x64, 0x65, 0x2f, 0x63
        /*006e*/ 	.byte	0x75, 0x74, 0x65, 0x2f, 0x61, 0x74, 0x6f, 0x6d, 0x2f, 0x63, 0x6f, 0x70, 0x79, 0x5f, 0x74, 0x72
        /*007e*/ 	.byte	0x61, 0x69, 0x74, 0x73, 0x5f, 0x73, 0x6d, 0x31, 0x30, 0x30, 0x2e, 0x68, 0x70, 0x70, 0x00
	.type		$str$25,@object
	.size		$str$25,(__unnamed_1 - $str$25)
$str$25:
        /*008d*/ 	.byte	0x28, 0x28, 0x75, 0x69, 0x6e, 0x74, 0x33, 0x32, 0x5f, 0x74, 0x28, 0x74, 0x68, 0x72, 0x65, 0x61
        /*009d*/ 	.byte	0x64, 0x49, 0x64, 0x78, 0x2e, 0x78, 0x29, 0x20, 0x2f, 0x20, 0x33, 0x32, 0x29, 0x20, 0x25, 0x20
        /*00ad*/ 	.byte	0x34, 0x29, 0x20, 0x3d, 0x3d, 0x20, 0x28, 0x28, 0x28, 0x74, 0x6d, 0x65, 0x6d, 0x5f, 0x61, 0x64
        /*00bd*/ 	.byte	0x64, 0x72, 0x20, 0x3e, 0x3e, 0x20, 0x31, 0x36, 0x29, 0x20, 0x2f, 0x20, 0x33, 0x32, 0x29, 0x20
        /*00cd*/ 	.byte	0x25, 0x20, 0x34, 0x29, 0x00
	.type		__unnamed_1,@object
	.size		__unnamed_1,(__unnamed_2 - __unnamed_1)
__unnamed_1:
        /*00d2*/ 	.byte	0x61, 0x75, 0x74, 0x6f, 0x20, 0x63, 0x75, 0x74, 0x65, 0x3a, 0x3a, 0x61, 0x73, 0x5f, 0x70, 0x6f
        /* <DEDUP_REMOVED lines=24> */
        /*0262*/ 	.byte	0x32, 0x30, 0x34, 0x38, 0x3e, 0x3e, 0x3e, 0x3e, 0x5d, 0x00
	.type		__unnamed_2,@object
	.size		__unnamed_2,(.L_2 - __unnamed_2)
__unnamed_2:
        /* <DEDUP_REMOVED lines=42> */
        /*050c*/ 	.byte	0x3e, 0x5d, 0x00
.L_2:


//--------------------- .nv.shared._ZN7cutlass13device_kernelINS_4gemm6kernel13GemmUniversalIN4cute5tupleIJiiiiEEENS1_10collective13CollectiveMmaINS1_35MainloopSm100TmaUmmaWarpSpecializedILi2ELi2ELi4ENS5_IJNS4_1CILi2EEENSA_ILi1EEESC_EEEEENS5_IJNSA_ILi256EEENSA_ILi128EEESG_EEENS_10tfloat32_tENS5_IJlSC_lEEESI_SJ_NS4_8TiledMMAINS4_8MMA_AtomIJNS4_23SM100_MMA_TF32_2x1SM_SSISI_SI_fLi256ELi128ELNS4_4UMMA5MajorE0ELSO_0ELNSN_7ScaleInE0ELSP_0EEEEEENS4_6LayoutINS5_IJSC_SC_SC_EEENS5_IJNSA_ILi0EEESU_SU_EEEEENS5_IJNS4_10UnderscoreESX_SX_EEEEENS4_18SM100_TMA_2SM_LOADENS4_14ComposedLayoutINS4_7SwizzleILi3ELi4ELi3EEENS4_18smem_ptr_flag_bitsILi32EEENSS_INS5_IJNSA_ILi8EEENSA_ILi32EEEEEENS5_IJS17_SC_EEEEEEEvNS4_8identityES10_S1B_vS1C_EENS_8epilogue10collective18CollectiveEpilogueINS1E_23Sm100TmaWarpSpecializedILi4ELi2ELi16ELb1ELb0EEEJNS5_IJSG_SG_SG_EEENS5_IJNSS_ISG_SC_EENSS_INSA_ILi16EEESC_EEEEESI_SJ_SI_SJ_NS1E_6fusion15FusionCallbacksIS1I_NS1O_17LinearCombinationISI_fSI_fLNS_15FloatRoundStyleE2EEES1J_S1N_JEEENS4_5SM1004TMEM4LOAD26SM100_TMEM_LOAD_32dp32b16xENS4_13SM90_TMA_LOADENS11_INS12_ILi2ELi4ELi3EEES15_NSS_INS5_IJS16_S1L_EEENS5_IJS1L_SC_EEEEEEENS4_39AutoVectorizingCopyWithAssumedAlignmentILi128EEENS4_14SM90_TMA_STOREES23_S25_S25_EEEvvEEEEvNT_6ParamsE --------------------------
	.section	.nv.shared._ZN7cutlass13device_kernelINS_4gemm6kernel13GemmUniversalIN4cute5tupleIJiiiiEEENS1_10collective13CollectiveMmaINS1_35MainloopSm100TmaUmmaWarpSpecializedILi2ELi2ELi4ENS5_IJNS4_1CILi2EEENSA_ILi1EEESC_EEEEENS5_IJNSA_ILi256EEENSA_ILi128EEESG_EEENS_10tfloat32_tENS5_IJlSC_lEEESI_SJ_NS4_8TiledMMAINS4_8MMA_AtomIJNS4_23SM100_MMA_TF32_2x1SM_SSISI_SI_fLi256ELi128ELNS4_4UMMA5MajorE0ELSO_0ELNSN_7ScaleInE0ELSP_0EEEEEENS4_6LayoutINS5_IJSC_SC_SC_EEENS5_IJNSA_ILi0EEESU_SU_EEEEENS5_IJNS4_10UnderscoreESX_SX_EEEEENS4_18SM100_TMA_2SM_LOADENS4_14ComposedLayoutINS4_7SwizzleILi3ELi4ELi3EEENS4_18smem_ptr_flag_bitsILi32EEENSS_INS5_IJNSA_ILi8EEENSA_ILi32EEEEEENS5_IJS17_SC_EEEEEEEvNS4_8identityES10_S1B_vS1C_EENS_8epilogue10collective18CollectiveEpilogueINS1E_23Sm100TmaWarpSpecializedILi4ELi2ELi16ELb1ELb0EEEJNS5_IJSG_SG_SG_EEENS5_IJNSS_ISG_SC_EENSS_INSA_ILi16EEESC_EEEEESI_SJ_SI_SJ_NS1E_6fusion15FusionCallbacksIS1I_NS1O_17LinearCombinationISI_fSI_fLNS_15FloatRoundStyleE2EEES1J_S1N_JEEENS4_5SM1004TMEM4LOAD26SM100_TMEM_LOAD_32dp32b16xENS4_13SM90_TMA_LOADENS11_INS12_ILi2ELi4ELi3EEES15_NSS_INS5_IJS16_S1L_EEENS5_IJS1L_SC_EEEEEEENS4_39AutoVectorizingCopyWithAssumedAlignmentILi128EEENS4_14SM90_TMA_STOREES23_S25_S25_EEEvvEEEEvNT_6ParamsE,"aw",@nobits
	.sectionflags	@""
	.align	16
	.zero		1024


//--------------------- .nv.shared.reserved.0     --------------------------
	.section	.nv.shared.reserved.0,"aw",@nobits
	.weak		__nv_reservedSMEM_offset_0_alias
	.size		__nv_reservedSMEM_offset_0_alias, 0, 64
	.other		__nv_reservedSMEM_offset_0_alias,@"STO_CUDA_RESERVED_SHARED STV_DEFAULT"
__nv_reservedSMEM_offset_0_alias:
	.zero		0
.nv.shared.reserved.0:
	.zero		64
	.weak		__nv_reservedSMEM_tcgen05_partition
	.type		__nv_reservedSMEM_tcgen05_partition,@object
	.size		__nv_reservedSMEM_tcgen05_partition,(.L_0 - __nv_reservedSMEM_tcgen05_partition)
__nv_reservedSMEM_tcgen05_partition:
	.zero		32
.L_0:


//--------------------- .nv.global                --------------------------
	.section	.nv.global,"aw",@nobits
.nv.global:
	.type		_ZN40_INTERNAL_0cfb1dd5_4_k_cu_f43ff4a6_100974cute1_E,@object
	.size		_ZN40_INTERNAL_0cfb1dd5_4_k_cu_f43ff4a6_100974cute1_E,(_ZN40_INTERNAL_0cfb1dd5_4_k_cu_f43ff4a6_100974cuda3std3__45__cpo6cbeginE - _ZN40_INTERNAL_0cfb1dd5_4_k_cu_f43ff4a6_100974cute1_E)
_ZN40_INTERNAL_0cfb1dd5_4_k_cu_f43ff4a6_100974cute1_E:
	.zero		1
	.type		_ZN40_INTERNAL_0cfb1dd5_4_k_cu_f43ff4a6_100974cuda3std3__45__cpo6cbeginE,@object
	.size		_ZN40_INTERNAL_0cfb1dd5_4_k_cu_f43ff4a6_100974cuda3std3__45__cpo6cbeginE,(_ZN40_INTERNAL_0cfb1dd5_4_k_cu_f43ff4a6_100974cuda3std3__48in_placeE - _ZN40_INTERNAL_0cfb1dd5_4_k_cu_f43ff4a6_100974cuda3std3__45__cpo6cbeginE)
_ZN40_INTERNAL_0cfb1dd5_4_k_cu_f43ff4a6_100974cuda3std3__45__cpo6cbeginE:
	.zero		1
	.type		_ZN40_INTERNAL_0cfb1dd5_4_k_cu_f43ff4a6_100974cuda3std3__48in_placeE,@object
	.size		_ZN40_INTERNAL_0cfb1dd5_4_k_cu_f43ff4a6_100974cuda3std3__48in_placeE,(_ZN40_INTERNAL_0cfb1dd5_4_k_cu_f43ff4a6_100974cuda3std6ranges3__45__cpo9iter_moveE - _ZN40_INTERNAL_0cfb1dd5_4_k_cu_f43ff4a6_100974cuda3std3__48in_placeE)
_ZN40_INTERNAL_0cfb1dd5_4_k_cu_f43ff4a6_100974cuda3std3__48in_placeE:
	.zero		1
	.type		_ZN40_INTERNAL_0cfb1dd5_4_k_cu_f43ff4a6_100974cuda3std6ranges3__45__cpo9iter_moveE,@object
	.size		_ZN40_INTERNAL_0cfb1dd5_4_k_cu_f43ff4a6_100974cuda3std6ranges3__45__cpo9iter_moveE,(_ZN40_INTERNAL_0cfb1dd5_4_k_cu_f43ff4a6_100974cuda3std3__45__cpo5beginE - _ZN40_INTERNAL_0cfb1dd5_4_k_cu_f43ff4a6_100974cuda3std6ranges3__45__cpo9iter_moveE)
_ZN40_INTERNAL_0cfb1dd5_4_k_cu_f43ff4a6_100974cuda3std6ranges3__45__cpo9iter_moveE:
	.zero		1
	.type		_ZN40_INTERNAL_0cfb1dd5_4_k_cu_f43ff4a6_100974cuda3std3__45__cpo5beginE,@object
	.size		_ZN40_INTERNAL_0cfb1dd5_4_k_cu_f43ff4a6_100974cuda3std3__45__cpo5beginE,(_ZN40_INTERNAL_0cfb1dd5_4_k_cu_f43ff4a6_100974cuda3std3__442_GLOBAL__N__0cfb1dd5_4_k_cu_f43ff4a6_100976ignoreE - _ZN40_INTERNAL_0cfb1dd5_4_k_cu_f43ff4a6_100974cuda3std3__45__cpo5beginE)
_ZN40_INTERNAL_0cfb1dd5_4_k_cu_f43ff4a6_100974cuda3std3__45__cpo5beginE:
	.zero		1
	.type		_ZN40_INTERNAL_0cfb1dd5_4_k_cu_f43ff4a6_100974cuda3std3__442_GLOBAL__N__0cfb1dd5_4_k_cu_f43ff4a6_100976ignoreE,@object
	.size		_ZN40_INTERNAL_0cfb1dd5_4_k_cu_f43ff4a6_100974cuda3std3__442_GLOBAL__N__0cfb1dd5_4_k_cu_f43ff4a6_100976ignoreE,(_ZN40_INTERNAL_0cfb1dd5_4_k_cu_f43ff4a6_100974cute7productE - _ZN40_INTERNAL_0cfb1dd5_4_k_cu_f43ff4a6_100974cuda3std3__442_GLOBAL__N__0cfb1dd5_4_k_cu_f43ff4a6_100976ignoreE)
_ZN40_INTERNAL_0cfb1dd5_4_k_cu_f43ff4a6_100974cuda3std3__442_GLOBAL__N__0cfb1dd5_4_k_cu_f43ff4a6_100976ignoreE:
	.zero		1
	.type		_ZN40_INTERNAL_0cfb1dd5_4_k_cu_f43ff4a6_100974cute7productE,@object
	.size		_ZN40_INTERNAL_0cfb1dd5_4_k_cu_f43ff4a6_100974cute7productE,(_ZN40_INTERNAL_0cfb1dd5_4_k_cu_f43ff4a6_100974cuda3std3__45__cpo3endE - _ZN40_INTERNAL_0cfb1dd5_4_k_cu_f43ff4a6_100974cute7productE)
_ZN40_INTERNAL_0cfb1dd5_4_k_cu_f43ff4a6_100974cute7productE:
	.zero		1
	.type		_ZN40_INTERNAL_0cfb1dd5_4_k_cu_f43ff4a6_100974cuda3std3__45__cpo3endE,@object
	.size		_ZN40_INTERNAL_0cfb1dd5_4_k_cu_f43ff4a6_100974cuda3std3__45__cpo3endE,(_ZN40_INTERNAL_0cfb1dd5_4_k_cu_f43ff4a6_100974cuda3std3__419piecewise_constructE - _ZN40_INTERNAL_0cfb1dd5_4_k_cu_f43ff4a6_100974cuda3std3__45__cpo3endE)
_ZN40_INTERNAL_0cfb1dd5_4_k_cu_f43ff4a6_100974cuda3std3__45__cpo3endE:
	.zero		1
	.type		_ZN40_INTERNAL_0cfb1dd5_4_k_cu_f43ff4a6_100974cuda3std3__419piecewise_constructE,@object
	.size		_ZN40_INTERNAL_0cfb1dd5_4_k_cu_f43ff4a6_100974cuda3std3__419piecewise_constructE,(_ZN40_INTERNAL_0cfb1dd5_4_k_cu_f43ff4a6_100974cuda3std3__45__cpo4cendE - _ZN40_INTERNAL_0cfb1dd5_4_k_cu_f43ff4a6_100974cuda3std3__419piecewise_constructE)
_ZN40_INTERNAL_0cfb1dd5_4_k_cu_f43ff4a6_100974cuda3std3__419piecewise_constructE:
	.zero		1
	.type		_ZN40_INTERNAL_0cfb1dd5_4_k_cu_f43ff4a6_100974cuda3std3__45__cpo4cendE,@object
	.size		_ZN40_INTERNAL_0cfb1dd5_4_k_cu_f43ff4a6_100974cuda3std3__45__cpo4cendE,(_ZN40_INTERNAL_0cfb1dd5_4_k_cu_f43ff4a6_100974cuda3std6ranges3__45__cpo4swapE - _ZN40_INTERNAL_0cfb1dd5_4_k_cu_f43ff4a6_100974cuda3std3__45__cpo4cendE)
_ZN40_INTERNAL_0cfb1dd5_4_k_cu_f43ff4a6_100974cuda3std3__45__cpo4cendE:
	.zero		1
	.type		_ZN40_INTERNAL_0cfb1dd5_4_k_cu_f43ff4a6_100974cuda3std6ranges3__45__cpo4swapE,@object
	.size		_ZN40_INTERNAL_0cfb1dd5_4_k_cu_f43ff4a6_100974cuda3std6ranges3__45__cpo4swapE,(.L_10 - _ZN40_INTERNAL_0cfb1dd5_4_k_cu_f43ff4a6_100974cuda3std6ranges3__45__cpo4swapE)
_ZN40_INTERNAL_0cfb1dd5_4_k_cu_f43ff4a6_100974cuda3std6ranges3__45__cpo4swapE:
	.zero		1
.L_10:


//--------------------- .nv.constant0._ZN7cutlass13device_kernelINS_4gemm6kernel13GemmUniversalIN4cute5tupleIJiiiiEEENS1_10collective13CollectiveMmaINS1_35MainloopSm100TmaUmmaWarpSpecializedILi2ELi2ELi4ENS5_IJNS4_1CILi2EEENSA_ILi1EEESC_EEEEENS5_IJNSA_ILi256EEENSA_ILi128EEESG_EEENS_10tfloat32_tENS5_IJlSC_lEEESI_SJ_NS4_8TiledMMAINS4_8MMA_AtomIJNS4_23SM100_MMA_TF32_2x1SM_SSISI_SI_fLi256ELi128ELNS4_4UMMA5MajorE0ELSO_0ELNSN_7ScaleInE0ELSP_0EEEEEENS4_6LayoutINS5_IJSC_SC_SC_EEENS5_IJNSA_ILi0EEESU_SU_EEEEENS5_IJNS4_10UnderscoreESX_SX_EEEEENS4_18SM100_TMA_2SM_LOADENS4_14ComposedLayoutINS4_7SwizzleILi3ELi4ELi3EEENS4_18smem_ptr_flag_bitsILi32EEENSS_INS5_IJNSA_ILi8EEENSA_ILi32EEEEEENS5_IJS17_SC_EEEEEEEvNS4_8identityES10_S1B_vS1C_EENS_8epilogue10collective18CollectiveEpilogueINS1E_23Sm100TmaWarpSpecializedILi4ELi2ELi16ELb1ELb0EEEJNS5_IJSG_SG_SG_EEENS5_IJNSS_ISG_SC_EENSS_INSA_ILi16EEESC_EEEEESI_SJ_SI_SJ_NS1E_6fusion15FusionCallbacksIS1I_NS1O_17LinearCombinationISI_fSI_fLNS_15FloatRoundStyleE2EEES1J_S1N_JEEENS4_5SM1004TMEM4LOAD26SM100_TMEM_LOAD_32dp32b16xENS4_13SM90_TMA_LOADENS11_INS12_ILi2ELi4ELi3EEES15_NSS_INS5_IJS16_S1L_EEENS5_IJS1L_SC_EEEEEEENS4_39AutoVectorizingCopyWithAssumedAlignmentILi128EEENS4_14SM90_TMA_STOREES23_S25_S25_EEEvvEEEEvNT_6ParamsE --------------------------
	.section	.nv.constant0._ZN7cutlass13device_kernelINS_4gemm6kernel13GemmUniversalIN4cute5tupleIJiiiiEEENS1_10collective13CollectiveMmaINS1_35MainloopSm100TmaUmmaWarpSpecializedILi2ELi2ELi4ENS5_IJNS4_1CILi2EEENSA_ILi1EEESC_EEEEENS5_IJNSA_ILi256EEENSA_ILi128EEESG_EEENS_10tfloat32_tENS5_IJlSC_lEEESI_SJ_NS4_8TiledMMAINS4_8MMA_AtomIJNS4_23SM100_MMA_TF32_2x1SM_SSISI_SI_fLi256ELi128ELNS4_4UMMA5MajorE0ELSO_0ELNSN_7ScaleInE0ELSP_0EEEEEENS4_6LayoutINS5_IJSC_SC_SC_EEENS5_IJNSA_ILi0EEESU_SU_EEEEENS5_IJNS4_10UnderscoreESX_SX_EEEEENS4_18SM100_TMA_2SM_LOADENS4_14ComposedLayoutINS4_7SwizzleILi3ELi4ELi3EEENS4_18smem_ptr_flag_bitsILi32EEENSS_INS5_IJNSA_ILi8EEENSA_ILi32EEEEEENS5_IJS17_SC_EEEEEEEvNS4_8identityES10_S1B_vS1C_EENS_8epilogue10collective18CollectiveEpilogueINS1E_23Sm100TmaWarpSpecializedILi4ELi2ELi16ELb1ELb0EEEJNS5_IJSG_SG_SG_EEENS5_IJNSS_ISG_SC_EENSS_INSA_ILi16EEESC_EEEEESI_SJ_SI_SJ_NS1E_6fusion15FusionCallbacksIS1I_NS1O_17LinearCombinationISI_fSI_fLNS_15FloatRoundStyleE2EEES1J_S1N_JEEENS4_5SM1004TMEM4LOAD26SM100_TMEM_LOAD_32dp32b16xENS4_13SM90_TMA_LOADENS11_INS12_ILi2ELi4ELi3EEES15_NSS_INS5_IJS16_S1L_EEENS5_IJS1L_SC_EEEEEEENS4_39AutoVectorizingCopyWithAssumedAlignmentILi128EEENS4_14SM90_TMA_STOREES23_S25_S25_EEEvvEEEEvNT_6ParamsE,"a",@progbits
	.sectionflags	@""
	.align	4
.nv.constant0._ZN7cutlass13device_kernelINS_4gemm6kernel13GemmUniversalIN4cute5tupleIJiiiiEEENS1_10collective13CollectiveMmaINS1_35MainloopSm100TmaUmmaWarpSpecializedILi2ELi2ELi4ENS5_IJNS4_1CILi2EEENSA_ILi1EEESC_EEEEENS5_IJNSA_ILi256EEENSA_ILi128EEESG_EEENS_10tfloat32_tENS5_IJlSC_lEEESI_SJ_NS4_8TiledMMAINS4_8MMA_AtomIJNS4_23SM100_MMA_TF32_2x1SM_SSISI_SI_fLi256ELi128ELNS4_4UMMA5MajorE0ELSO_0ELNSN_7ScaleInE0ELSP_0EEEEEENS4_6LayoutINS5_IJSC_SC_SC_EEENS5_IJNSA_ILi0EEESU_SU_EEEEENS5_IJNS4_10UnderscoreESX_SX_EEEEENS4_18SM100_TMA_2SM_LOADENS4_14ComposedLayoutINS4_7SwizzleILi3ELi4ELi3EEENS4_18smem_ptr_flag_bitsILi32EEENSS_INS5_IJNSA_ILi8EEENSA_ILi32EEEEEENS5_IJS17_SC_EEEEEEEvNS4_8identityES10_S1B_vS1C_EENS_8epilogue10collective18CollectiveEpilogueINS1E_23Sm100TmaWarpSpecializedILi4ELi2ELi16ELb1ELb0EEEJNS5_IJSG_SG_SG_EEENS5_IJNSS_ISG_SC_EENSS_INSA_ILi16EEESC_EEEEESI_SJ_SI_SJ_NS1E_6fusion15FusionCallbacksIS1I_NS1O_17LinearCombinationISI_fSI_fLNS_15FloatRoundStyleE2EEES1J_S1N_JEEENS4_5SM1004TMEM4LOAD26SM100_TMEM_LOAD_32dp32b16xENS4_13SM90_TMA_LOADENS11_INS12_ILi2ELi4ELi3EEES15_NSS_INS5_IJS16_S1L_EEENS5_IJS1L_SC_EEEEEEENS4_39AutoVectorizingCopyWithAssumedAlignmentILi128EEENS4_14SM90_TMA_STOREES23_S25_S25_EEEvvEEEEvNT_6ParamsE:
	.zero		2944


//--------------------- SYMBOLS --------------------------

	.type		.nv.reservedSmem.offset0,@object
	.size		.nv.reservedSmem.offset0,0x4
	.type		.nv.reservedSmem.cap,@object
	.size		.nv.reservedSmem.cap,0x4
	.type		__assertfail,@function
